	.target	sm_90a

	.elftype	@"ET_EXEC"


//--------------------- .note.nv.tkinfo           --------------------------
	.section	.note.nv.tkinfo,"",@"SHT_NOTE"
	.sectionflags	@"SHF_NOTE_NV_TKINFO"
	.tkinfo
        /*0018*/ 	.word	0x00000002
        /*0030*/ 	.string	""
        /*0030*/ 	.string	"ptxas"
        /*0030*/ 	.string	"Cuda compilation tools, release 13.0, V13.0.88"
        /*0030*/ 	.string	"Build cuda_13.0.r13.0/compiler.36424714_0"
        /*0030*/ 	.string	"-arch sm_90a -m 64 "



//--------------------- .note.nv.cuinfo           --------------------------
	.section	.note.nv.cuinfo,"",@"SHT_NOTE"
	.sectionflags	@"SHF_NOTE_NV_CUINFO"
        /*0018*/ 	.short	0x0002
        /*001a*/ 	.short	0x005a
        /*001c*/ 	.short	0x0082
	.zero		2


//--------------------- .nv.info                  --------------------------
	.section	.nv.info,"",@"SHT_CUDA_INFO"
	.align	4


	//----- nvinfo : EIATTR_REGCOUNT
	.align		4
        /*0000*/ 	.byte	0x04, 0x2f
        /*0002*/ 	.short	(.L_16 - .L_15)
	.align		4
.L_15:
        /*0004*/ 	.word	index@(_ZN7cutlass13device_kernelINS_4fmha6kernel28FmhaKernelTmaWarpSpecializedINS1_10collective30FmhaMainloopTmaWarpSpecializedINS_6half_tEffN4cute5tupleIJNS7_1CILi128EEENS9_ILi64EEENS9_ILi96EEEEEENS8_IJiNS9_ILi1EEENS8_IJiiEEEEEESG_SG_NS4_12CausalFusionEJNS2_6OptionILNS2_3TagE0ENS9_ILb1EEEEENSI_ILSJ_2ESK_EEEEENS4_15FmhaFwdEpilogueIS6_fNS8_IJSB_SC_SB_EEEEENS2_23PersistentTileSchedulerEJSL_SM_EEEEEvNT_6ParamsE)
        /*0008*/ 	.word	0x000000a8


	//----- nvinfo : EIATTR_FRAME_SIZE
	.align		4
.L_16:
        /*000c*/ 	.byte	0x04, 0x11
        /*000e*/ 	.short	(.L_18 - .L_17)
	.align		4
.L_17:
        /*0010*/ 	.word	index@($__internal_0_$__cuda_sm20_rcp_rn_f32_slowpath)
        /*0014*/ 	.word	0x00000000


	//----- nvinfo : EIATTR_FRAME_SIZE
	.align		4
.L_18:
        /*0018*/ 	.byte	0x04, 0x11
        /*001a*/ 	.short	(.L_20 - .L_19)
	.align		4
.L_19:
        /*001c*/ 	.word	index@(_ZN7cutlass13device_kernelINS_4fmha6kernel28FmhaKernelTmaWarpSpecializedINS1_10collective30FmhaMainloopTmaWarpSpecializedINS_6half_tEffN4cute5tupleIJNS7_1CILi128EEENS9_ILi64EEENS9_ILi96EEEEEENS8_IJiNS9_ILi1EEENS8_IJiiEEEEEESG_SG_NS4_12CausalFusionEJNS2_6OptionILNS2_3TagE0ENS9_ILb1EEEEENSI_ILSJ_2ESK_EEEEENS4_15FmhaFwdEpilogueIS6_fNS8_IJSB_SC_SB_EEEEENS2_23PersistentTileSchedulerEJSL_SM_EEEEEvNT_6ParamsE)
        /*0020*/ 	.word	0x00000000


	//----- nvinfo : EIATTR_MIN_STACK_SIZE
	.align		4
.L_20:
        /*0024*/ 	.byte	0x04, 0x12
        /*0026*/ 	.short	(.L_22 - .L_21)
	.align		4
.L_21:
        /*0028*/ 	.word	index@(_ZN7cutlass13device_kernelINS_4fmha6kernel28FmhaKernelTmaWarpSpecializedINS1_10collective30FmhaMainloopTmaWarpSpecializedINS_6half_tEffN4cute5tupleIJNS7_1CILi128EEENS9_ILi64EEENS9_ILi96EEEEEENS8_IJiNS9_ILi1EEENS8_IJiiEEEEEESG_SG_NS4_12CausalFusionEJNS2_6OptionILNS2_3TagE0ENS9_ILb1EEEEENSI_ILSJ_2ESK_EEEEENS4_15FmhaFwdEpilogueIS6_fNS8_IJSB_SC_SB_EEEEENS2_23PersistentTileSchedulerEJSL_SM_EEEEEvNT_6ParamsE)
        /*002c*/ 	.word	0x00000000
.L_22:


//--------------------- .nv.compat                --------------------------
	.section	.nv.compat,"",@"SHT_CUDA_COMPAT_INFO"
	.align	4
        /*0000*/ 	.byte	0x02, 0x09, 0x01, 0x00, 0x02, 0x02, 0x04, 0x00, 0x02, 0x05, 0x05, 0x00, 0x03, 0x07, 0x01, 0x01
        /*0010*/ 	.byte	0x02, 0x03, 0x01, 0x00, 0x02, 0x06, 0x01, 0x00, 0x04, 0x0b, 0x08, 0x00, 0x00, 0x00, 0x00, 0x00
        /*0020*/ 	.byte	0x00, 0x00, 0x00, 0x00


//--------------------- .nv.info._ZN7cutlass13device_kernelINS_4fmha6kernel28FmhaKernelTmaWarpSpecializedINS1_10collective30FmhaMainloopTmaWarpSpecializedINS_6half_tEffN4cute5tupleIJNS7_1CILi128EEENS9_ILi64EEENS9_ILi96EEEEEENS8_IJiNS9_ILi1EEENS8_IJiiEEEEEESG_SG_NS4_12CausalFusionEJNS2_6OptionILNS2_3TagE0ENS9_ILb1EEEEENSI_ILSJ_2ESK_EEEEENS4_15FmhaFwdEpilogueIS6_fNS8_IJSB_SC_SB_EEEEENS2_23PersistentTileSchedulerEJSL_SM_EEEEEvNT_6ParamsE --------------------------
	.section	.nv.info._ZN7cutlass13device_kernelINS_4fmha6kernel28FmhaKernelTmaWarpSpecializedINS1_10collective30FmhaMainloopTmaWarpSpecializedINS_6half_tEffN4cute5tupleIJNS7_1CILi128EEENS9_ILi64EEENS9_ILi96EEEEEENS8_IJiNS9_ILi1EEENS8_IJiiEEEEEESG_SG_NS4_12CausalFusionEJNS2_6OptionILNS2_3TagE0ENS9_ILb1EEEEENSI_ILSJ_2ESK_EEEEENS4_15FmhaFwdEpilogueIS6_fNS8_IJSB_SC_SB_EEEEENS2_23PersistentTileSchedulerEJSL_SM_EEEEEvNT_6ParamsE,"",@"SHT_CUDA_INFO"
	.sectionflags	@""
	.align	4


	//----- nvinfo : EIATTR_CUDA_API_VERSION
	.align		4
        /*0000*/ 	.byte	0x04, 0x37
        /*0002*/ 	.short	(.L_24 - .L_23)
.L_23:
        /*0004*/ 	.word	0x00000082


	//----- nvinfo : EIATTR_KPARAM_INFO
	.align		4
.L_24:
        /*0008*/ 	.byte	0x04, 0x17
        /*000a*/ 	.short	(.L_26 - .L_25)
.L_25:
        /*000c*/ 	.word	0x00000000
        /*0010*/ 	.short	0x0000
        /*0012*/ 	.short	0x0070
        /*0014*/ 	.byte	0x00, 0xf0, 0x01, 0x20


	//----- nvinfo : EIATTR_SPARSE_MMA_MASK
	.align		4
.L_26:
        /*0018*/ 	.byte	0x03, 0x50
        /*001a*/ 	.short	0x0000


	//----- nvinfo : EIATTR_MAXREG_COUNT
	.align		4
        /*001c*/ 	.byte	0x03, 0x1b
        /*001e*/ 	.short	0x00a8


	//----- nvinfo : EIATTR_NUM_BARRIERS
	.align		4
        /*0020*/ 	.byte	0x02, 0x4c
        /*0022*/ 	.byte	0x02
	.zero		1


	//----- nvinfo : EIATTR_EXTERNS
	.align		4
        /*0024*/ 	.byte	0x04, 0x0f
        /*0026*/ 	.short	(.L_28 - .L_27)


	//   ....[0]....
	.align		4
.L_27:
        /*0028*/ 	.word	index@(__assertfail)


	//----- nvinfo : EIATTR_MERCURY_ISA_VERSION
	.align		4
.L_28:
        /*002c*/ 	.byte	0x03, 0x5f
        /*002e*/ 	.short	0x0101


	//----- nvinfo : EIATTR_INT_WARP_WIDE_INSTR_OFFSETS
	.align		4
        /*0030*/ 	.byte	0x04, 0x31
        /*0032*/ 	.short	(.L_30 - .L_29)


	//   ....[0]....
.L_29:
        /*0034*/ 	.word	0x00000760


	//   ....[1]....
        /*0038*/ 	.word	0x00000770


	//   ....[2]....
        /*003c*/ 	.word	0x00000780


	//   ....[3]....
        /*0040*/ 	.word	0x00000790


	//   ....[4]....
        /*0044*/ 	.word	0x00000800


	//   ....[5]....
        /*0048*/ 	.word	0x000009c0


	//   ....[6]....
        /*004c*/ 	.word	0x00000a70


	//----- nvinfo : EIATTR_COOP_GROUP_MASK_REGIDS
	.align		4
.L_30:
        /*0050*/ 	.byte	0x04, 0x29
        /*0052*/ 	.short	(.L_32 - .L_31)


	//   ....[0]....
.L_31:
        /*0054*/ 	.word	0xffffffff


	//   ....[1]....
        /*0058*/ 	.word	0xffffffff


	//   ....[2]....
        /*005c*/ 	.word	0xffffffff


	//   ....[3]....
        /*0060*/ 	.word	0xffffffff


	//   ....[4]....
        /*0064*/ 	.word	0xffffffff


	//   ....[5]....
        /*0068*/ 	.word	0xffffffff


	//   ....[6]....
        /*006c*/ 	.word	0xffffffff


	//   ....[7]....
        /*0070*/ 	.word	0xffffffff


	//   ....[8]....
        /*0074*/ 	.word	0xffffffff


	//   ....[9]....
        /*0078*/ 	.word	0xffffffff


	//   ....[10]....
        /*007c*/ 	.word	0xffffffff


	//   ....[11]....
        /*0080*/ 	.word	0xffffffff


	//   ....[12]....
        /*0084*/ 	.word	0xffffffff


	//   ....[13]....
        /*0088*/ 	.word	0xffffffff


	//   ....[14]....
        /*008c*/ 	.word	0xffffffff


	//   ....[15]....
        /*0090*/ 	.word	0xffffffff


	//   ....[16]....
        /*0094*/ 	.word	0xffffffff


	//   ....[17]....
        /*0098*/ 	.word	0xffffffff


	//   ....[18]....
        /*009c*/ 	.word	0xffffffff


	//   ....[19]....
        /*00a0*/ 	.word	0xffffffff


	//   ....[20]....
        /*00a4*/ 	.word	0xffffffff


	//   ....[21]....
        /*00a8*/ 	.word	0xffffffff


	//----- nvinfo : EIATTR_COOP_GROUP_INSTR_OFFSETS
	.align		4
.L_32:
        /*00ac*/ 	.byte	0x04, 0x28
        /*00ae*/ 	.short	(.L_34 - .L_33)


	//   ....[0]....
.L_33:
        /*00b0*/ 	.word	0x00000070


	//   ....[1]....
        /*00b4*/ 	.word	0x000000a0


	//   ....[2]....
        /*00b8*/ 	.word	0x000001d0


	//   ....[3]....
        /*00bc*/ 	.word	0x000003e0


	//   ....[4]....
        /*00c0*/ 	.word	0x000005a0


	//   ....[5]....
        /*00c4*/ 	.word	0x00000700


	//   ....[6]....
        /*00c8*/ 	.word	0x00001c70


	//   ....[7]....
        /*00cc*/ 	.word	0x00001d30


	//   ....[8]....
        /*00d0*/ 	.word	0x00001db0


	//   ....[9]....
        /*00d4*/ 	.word	0x00001f10


	//   ....[10]....
        /*00d8*/ 	.word	0x00003310


	//   ....[11]....
        /*00dc*/ 	.word	0x00003330


	//   ....[12]....
        /*00e0*/ 	.word	0x000035b0


	//   ....[13]....
        /*00e4*/ 	.word	0x000036b0


	//   ....[14]....
        /*00e8*/ 	.word	0x00005060


	//   ....[15]....
        /*00ec*/ 	.word	0x00005160


	//   ....[16]....
        /*00f0*/ 	.word	0x000055a0


	//   ....[17]....
        /*00f4*/ 	.word	0x00005690


	//   ....[18]....
        /*00f8*/ 	.word	0x00006a00


	//   ....[19]....
        /*00fc*/ 	.word	0x00006a40


	//   ....[20]....
        /*0100*/ 	.word	0x00006a70


	//   ....[21]....
        /*0104*/ 	.word	0x00006a90


	//----- nvinfo : EIATTR_REG_RECONFIG
	.align		4
.L_34:
        /*0108*/ 	.byte	0x01, 0x54
	.zero		2


	//----- nvinfo : EIATTR_SYSCALL_OFFSETS
	.align		4
        /*010c*/ 	.byte	0x04, 0x46
        /*010e*/ 	.short	(.L_36 - .L_35)


	//   ....[0]....
.L_35:
        /*0110*/ 	.word	0x000075d0


	//   ....[1]....
        /*0114*/ 	.word	0x00007730


	//----- nvinfo : EIATTR_MBARRIER_INSTR_OFFSETS
	.align		4
.L_36:
        /*0118*/ 	.byte	0x04, 0x39
        /*011a*/ 	.short	(.L_38 - .L_37)


	//   ....[0]....
.L_37:
        /*011c*/ 	.word	0x00000390
        /*0120*/ 	.word	0x000000ff
        /*0124*/ 	.word	0x00019450
        /*0128*/ 	.short	0x0100
        /*012a*/ 	.byte	0x08
	.zero		1


	//   ....[1]....
        /*012c*/ 	.word	0x000003a0
        /*0130*/ 	.word	0x000000ff
        /*0134*/ 	.word	0x00019460
        /*0138*/ 	.short	0x0100
        /*013a*/ 	.byte	0x08
	.zero		1


	//   ....[2]....
        /*013c*/ 	.word	0x000003b0
        /*0140*/ 	.word	0x000000ff
        /*0144*/ 	.word	0x00019458
        /*0148*/ 	.short	0x0100
        /*014a*/ 	.byte	0x08
	.zero		1


	//   ....[3]....
        /*014c*/ 	.word	0x000003c0
        /*0150*/ 	.word	0x000000ff
        /*0154*/ 	.word	0x00019468
        /*0158*/ 	.short	0x0100
        /*015a*/ 	.byte	0x08
	.zero		1


	//   ....[4]....
        /*015c*/ 	.word	0x000004f0
        /*0160*/ 	.word	0x000000ff
        /*0164*/ 	.word	0x00019400
        /*0168*/ 	.short	0x0100
        /*016a*/ 	.byte	0x08
	.zero		1


	//   ....[5]....
        /*016c*/ 	.word	0x00000500
        /*0170*/ 	.word	0x000000ff
        /*0174*/ 	.word	0x00019428
        /*0178*/ 	.short	0x0100
        /*017a*/ 	.byte	0x08
	.zero		1


	//   ....[6]....
        /*017c*/ 	.word	0x00000510
        /*0180*/ 	.word	0x000000ff
        /*0184*/ 	.word	0x00019408
        /*0188*/ 	.short	0x0100
        /*018a*/ 	.byte	0x08
	.zero		1


	//   ....[7]....
        /*018c*/ 	.word	0x00000520
        /*0190*/ 	.word	0x000000ff
        /*0194*/ 	.word	0x00019430
        /*0198*/ 	.short	0x0100
        /*019a*/ 	.byte	0x08
	.zero		1


	//   ....[8]....
        /*019c*/ 	.word	0x00000530
        /*01a0*/ 	.word	0x000000ff
        /*01a4*/ 	.word	0x00019410
        /*01a8*/ 	.short	0x0100
        /*01aa*/ 	.byte	0x08
	.zero		1


	//   ....[9]....
        /*01ac*/ 	.word	0x00000540
        /*01b0*/ 	.word	0x000000ff
        /*01b4*/ 	.word	0x00019438
        /*01b8*/ 	.short	0x0100
        /*01ba*/ 	.byte	0x08
	.zero		1


	//   ....[10]....
        /*01bc*/ 	.word	0x00000550
        /*01c0*/ 	.word	0x000000ff
        /*01c4*/ 	.word	0x00019418
        /*01c8*/ 	.short	0x0100
        /*01ca*/ 	.byte	0x08
	.zero		1


	//   ....[11]....
        /*01cc*/ 	.word	0x00000560
        /*01d0*/ 	.word	0x000000ff
        /*01d4*/ 	.word	0x00019440
        /*01d8*/ 	.short	0x0100
        /*01da*/ 	.byte	0x08
	.zero		1


	//   ....[12]....
        /*01dc*/ 	.word	0x00000570
        /*01e0*/ 	.word	0x000000ff
        /*01e4*/ 	.word	0x00019420
        /*01e8*/ 	.short	0x0100
        /*01ea*/ 	.byte	0x08
	.zero		1


	//   ....[13]....
        /*01ec*/ 	.word	0x00000580
        /*01f0*/ 	.word	0x000000ff
        /*01f4*/ 	.word	0x00019448
        /*01f8*/ 	.short	0x0100
        /*01fa*/ 	.byte	0x08
	.zero		1


	//   ....[14]....
        /*01fc*/ 	.word	0x000006b0
        /*0200*/ 	.word	0x000000ff
        /*0204*/ 	.word	0x00019470
        /*0208*/ 	.short	0x0100
        /*020a*/ 	.byte	0x08
	.zero		1


	//   ....[15]....
        /*020c*/ 	.word	0x000006c0
        /*0210*/ 	.word	0x000000ff
        /*0214*/ 	.word	0x00019480
        /*0218*/ 	.short	0x0100
        /*021a*/ 	.byte	0x08
	.zero		1


	//   ....[16]....
        /*021c*/ 	.word	0x000006d0
        /*0220*/ 	.word	0x000000ff
        /*0224*/ 	.word	0x00019478
        /*0228*/ 	.short	0x0100
        /*022a*/ 	.byte	0x08
	.zero		1


	//   ....[17]....
        /*022c*/ 	.word	0x000006e0
        /*0230*/ 	.word	0x000000ff
        /*0234*/ 	.word	0x00019488
        /*0238*/ 	.short	0x0100
        /*023a*/ 	.byte	0x08
	.zero		1


	//   ....[18]....
        /*023c*/ 	.word	0x00000820
        /*0240*/ 	.word	0x000000ff
        /*0244*/ 	.word	0x00019490
        /*0248*/ 	.short	0x0100
        /*024a*/ 	.byte	0x06
	.zero		1


	//   ....[19]....
        /*024c*/ 	.word	0x00000830
        /*0250*/ 	.word	0x000000ff
        /*0254*/ 	.word	0x00019498
        /*0258*/ 	.short	0x0100
        /*025a*/ 	.byte	0x06
	.zero		1


	//   ....[20]....
        /*025c*/ 	.word	0x00000840
        /*0260*/ 	.word	0x000000ff
        /*0264*/ 	.word	0x000194a0
        /*0268*/ 	.short	0x0100
        /*026a*/ 	.byte	0x06
	.zero		1


	//   ....[21]....
        /*026c*/ 	.word	0x00000850
        /*0270*/ 	.word	0x000000ff
        /*0274*/ 	.word	0x000194a8
        /*0278*/ 	.short	0x0100
        /*027a*/ 	.byte	0x06
	.zero		1


	//   ....[22]....
        /*027c*/ 	.word	0x00000950
        /*0280*/ 	.word	0x000000ff
        /*0284*/ 	.word	0x000194c0
        /*0288*/ 	.short	0x0100
        /*028a*/ 	.byte	0x08
	.zero		1


	//   ....[23]....
        /*028c*/ 	.word	0x00000960
        /*0290*/ 	.word	0x000000ff
        /*0294*/ 	.word	0x000194d8
        /*0298*/ 	.short	0x0100
        /*029a*/ 	.byte	0x08
	.zero		1


	//   ....[24]....
        /*029c*/ 	.word	0x00000970
        /*02a0*/ 	.word	0x000000ff
        /*02a4*/ 	.word	0x000194c8
        /*02a8*/ 	.short	0x0100
        /*02aa*/ 	.byte	0x08
	.zero		1


	//   ....[25]....
        /*02ac*/ 	.word	0x00000980
        /*02b0*/ 	.word	0x000000ff
        /*02b4*/ 	.word	0x000194e0
        /*02b8*/ 	.short	0x0100
        /*02ba*/ 	.byte	0x08
	.zero		1


	//   ....[26]....
        /*02bc*/ 	.word	0x00000990
        /*02c0*/ 	.word	0x000000ff
        /*02c4*/ 	.word	0x000194d0
        /*02c8*/ 	.short	0x0100
        /*02ca*/ 	.byte	0x08
	.zero		1


	//   ....[27]....
        /*02cc*/ 	.word	0x000009a0
        /*02d0*/ 	.word	0x000000ff
        /*02d4*/ 	.word	0x000194e8
        /*02d8*/ 	.short	0x0100
        /*02da*/ 	.byte	0x08
	.zero		1


	//   ....[28]....
        /*02dc*/ 	.word	0x00000aa0
        /*02e0*/ 	.word	0x000000ff
        /*02e4*/ 	.word	0x000194b0
        /*02e8*/ 	.short	0x0100
        /*02ea*/ 	.byte	0x06
	.zero		1


	//   ....[29]....
        /*02ec*/ 	.word	0x000013c0
        /*02f0*/ 	.word	0x000000ff
        /*02f4*/ 	.word	0x00019450
        /*02f8*/ 	.short	0x010a
        /*02fa*/ 	.byte	0x04
	.zero		1


	//   ....[30]....
        /*02fc*/ 	.word	0x00001470
        /*0300*/ 	.word	0x000000ff
        /*0304*/ 	.word	0x00019400
        /*0308*/ 	.short	0x010a
        /*030a*/ 	.byte	0x1f
	.zero		1


	//   ....[31]....
        /*030c*/ 	.word	0x00001490
        /*0310*/ 	.word	0x000000ff
        /*0314*/ 	.word	0xfffffff8
        /*0318*/ 	.short	0x010a
        /*031a*/ 	.byte	0x1c
	.zero		1


	//   ....[32]....
        /*031c*/ 	.word	0x000027c0
        /*0320*/ 	.word	0x00000015
        /*0324*/ 	.word	0x00000000
        /*0328*/ 	.short	0x0101
        /*032a*/ 	.byte	0x1e
	.zero		1


	//   ....[33]....
        /*032c*/ 	.word	0x00002bf0
        /*0330*/ 	.word	0x000000ff
        /*0334*/ 	.word	0x00019400
        /*0338*/ 	.short	0x010a
        /*033a*/ 	.byte	0x06
	.zero		1


	//   ....[34]....
        /*033c*/ 	.word	0x00002dd0
        /*0340*/ 	.word	0x000000ff
        /*0344*/ 	.word	0x00000000
        /*0348*/ 	.short	0x0101
        /*034a*/ 	.byte	0x1f
	.zero		1


	//   ....[35]....
        /*034c*/ 	.word	0x00002f20
        /*0350*/ 	.word	0x000000ff
        /*0354*/ 	.word	0x00019400
        /*0358*/ 	.short	0x010a
        /*035a*/ 	.byte	0x06
	.zero		1


	//   ....[36]....
        /*035c*/ 	.word	0x000041a0
        /*0360*/ 	.word	0x000000ff
        /*0364*/ 	.word	0x00019400
        /*0368*/ 	.short	0x010a
        /*036a*/ 	.byte	0x06
	.zero		1


	//   ....[37]....
        /*036c*/ 	.word	0x00004580
        /*0370*/ 	.word	0x000000ff
        /*0374*/ 	.word	0x00019400
        /*0378*/ 	.short	0x010a
        /*037a*/ 	.byte	0x06
	.zero		1


	//   ....[38]....
        /*037c*/ 	.word	0x00004750
        /*0380*/ 	.word	0x000000ff
        /*0384*/ 	.word	0x00000000
        /*0388*/ 	.short	0x0101
        /*038a*/ 	.byte	0x06
	.zero		1


	//   ....[39]....
        /*038c*/ 	.word	0x00004800
        /*0390*/ 	.word	0x000000ff
        /*0394*/ 	.word	0x00000000
        /*0398*/ 	.short	0x0101
        /*039a*/ 	.byte	0x06
	.zero		1


	//   ....[40]....
        /*039c*/ 	.word	0x000049b0
        /*03a0*/ 	.word	0x000000ff
        /*03a4*/ 	.word	0x00019400
        /*03a8*/ 	.short	0x010a
        /*03aa*/ 	.byte	0x06
	.zero		1


	//   ....[41]....
        /*03ac*/ 	.word	0x000060e0
        /*03b0*/ 	.word	0x000000ff
        /*03b4*/ 	.word	0x00019400
        /*03b8*/ 	.short	0x010a
        /*03ba*/ 	.byte	0x06
	.zero		1


	//   ....[42]....
        /*03bc*/ 	.word	0x00006520
        /*03c0*/ 	.word	0x000000ff
        /*03c4*/ 	.word	0x00019400
        /*03c8*/ 	.short	0x010a
        /*03ca*/ 	.byte	0x06
	.zero		1


	//   ....[43]....
        /*03cc*/ 	.word	0x000066f0
        /*03d0*/ 	.word	0x000000ff
        /*03d4*/ 	.word	0x00000000
        /*03d8*/ 	.short	0x0101
        /*03da*/ 	.byte	0x06
	.zero		1


	//   ....[44]....
        /*03dc*/ 	.word	0x000067a0
        /*03e0*/ 	.word	0x000000ff
        /*03e4*/ 	.word	0x00000000
        /*03e8*/ 	.short	0x0101
        /*03ea*/ 	.byte	0x06
	.zero		1


	//   ....[45]....
        /*03ec*/ 	.word	0x00006950
        /*03f0*/ 	.word	0x000000ff
        /*03f4*/ 	.word	0x00000000
        /*03f8*/ 	.short	0x0101
        /*03fa*/ 	.byte	0x04
	.zero		1


	//   ....[46]....
        /*03fc*/ 	.word	0x000069d0
        /*0400*/ 	.word	0x000000ff
        /*0404*/ 	.word	0x00000000
        /*0408*/ 	.short	0x0101
        /*040a*/ 	.byte	0x1e
	.zero		1


	//   ....[47]....
        /*040c*/ 	.word	0x00006fd0
        /*0410*/ 	.word	0x000000ff
        /*0414*/ 	.word	0x00000008
        /*0418*/ 	.short	0x010a
        /*041a*/ 	.byte	0x1c
	.zero		1


	//   ....[48]....
        /*041c*/ 	.word	0x00008300
        /*0420*/ 	.word	0x00000000
        /*0424*/ 	.word	0x00019490
        /*0428*/ 	.short	0x0101
        /*042a*/ 	.byte	0x27
	.zero		1


	//   ....[49]....
        /*042c*/ 	.word	0x000086c0
        /*0430*/ 	.word	0x00000007
        /*0434*/ 	.word	0x00019460
        /*0438*/ 	.short	0x010a
        /*043a*/ 	.byte	0x3f
	.zero		1


	//   ....[50]....
        /*043c*/ 	.word	0x000089e0
        /*0440*/ 	.word	0x00000007
        /*0444*/ 	.word	0x000194b0
        /*0448*/ 	.short	0x0101
        /*044a*/ 	.byte	0x3f
	.zero		1


	//   ....[51]....
        /*044c*/ 	.word	0x000089f0
        /*0450*/ 	.word	0x00000007
        /*0454*/ 	.word	0x000194b0
        /*0458*/ 	.short	0x010a
        /*045a*/ 	.byte	0x3f
	.zero		1


	//   ....[52]....
        /*045c*/ 	.word	0x00008a90
        /*0460*/ 	.word	0x00000004
        /*0464*/ 	.word	0x00019460
        /*0468*/ 	.short	0x010a
        /*046a*/ 	.byte	0x3f
	.zero		1


	//   ....[53]....
        /*046c*/ 	.word	0x00009150
        /*0470*/ 	.word	0x00000008
        /*0474*/ 	.word	0x00019428
        /*0478*/ 	.short	0x010a
        /*047a*/ 	.byte	0x3f
	.zero		1


	//   ....[54]....
        /*047c*/ 	.word	0x00009470
        /*0480*/ 	.word	0x00000005
        /*0484*/ 	.word	0x000194b0
        /*0488*/ 	.short	0x0101
        /*048a*/ 	.byte	0x3f
	.zero		1


	//   ....[55]....
        /*048c*/ 	.word	0x00009480
        /*0490*/ 	.word	0x00000005
        /*0494*/ 	.word	0x000194b0
        /*0498*/ 	.short	0x010a
        /*049a*/ 	.byte	0x3f
	.zero		1


	//   ....[56]....
        /*049c*/ 	.word	0x00009530
        /*04a0*/ 	.word	0x00000007
        /*04a4*/ 	.word	0x00019428
        /*04a8*/ 	.short	0x010a
        /*04aa*/ 	.byte	0x3f
	.zero		1


	//   ....[57]....
        /*04ac*/ 	.word	0x000098a0
        /*04b0*/ 	.word	0x00000007
        /*04b4*/ 	.word	0x00019428
        /*04b8*/ 	.short	0x010a
        /*04ba*/ 	.byte	0x3f
	.zero		1


	//   ....[58]....
        /*04bc*/ 	.word	0x00009be0
        /*04c0*/ 	.word	0x00000007
        /*04c4*/ 	.word	0x00019428
        /*04c8*/ 	.short	0x010a
        /*04ca*/ 	.byte	0x3f
	.zero		1


	//   ....[59]....
        /*04cc*/ 	.word	0x00009f70
        /*04d0*/ 	.word	0x00000004
        /*04d4*/ 	.word	0x00019450
        /*04d8*/ 	.short	0x010a
        /*04da*/ 	.byte	0x3f
	.zero		1


	//   ....[60]....
        /*04dc*/ 	.word	0x00009fd0
        /*04e0*/ 	.word	0x00000006
        /*04e4*/ 	.word	0x00019400
        /*04e8*/ 	.short	0x010a
        /*04ea*/ 	.byte	0x3f
	.zero		1


	//   ....[61]....
        /*04ec*/ 	.word	0x0000a030
        /*04f0*/ 	.word	0x00000003
        /*04f4*/ 	.word	0xfffffff8
        /*04f8*/ 	.short	0x010a
        /*04fa*/ 	.byte	0x3f
	.zero		1


	//   ....[62]....
        /*04fc*/ 	.word	0x0000a090
        /*0500*/ 	.word	0x00000008
        /*0504*/ 	.word	0x00019400
        /*0508*/ 	.short	0x010a
        /*050a*/ 	.byte	0x3f
	.zero		1


	//   ....[63]....
        /*050c*/ 	.word	0x0000a0f0
        /*0510*/ 	.word	0x00000005
        /*0514*/ 	.word	0x00019400
        /*0518*/ 	.short	0x010a
        /*051a*/ 	.byte	0x3f
	.zero		1


	//   ....[64]....
        /*051c*/ 	.word	0x0000a150
        /*0520*/ 	.word	0x00000000
        /*0524*/ 	.word	0x00019400
        /*0528*/ 	.short	0x010a
        /*052a*/ 	.byte	0x3f
	.zero		1


	//   ....[65]....
        /*052c*/ 	.word	0x0000a1b0
        /*0530*/ 	.word	0x00000005
        /*0534*/ 	.word	0x00019400
        /*0538*/ 	.short	0x010a
        /*053a*/ 	.byte	0x3f
	.zero		1


	//   ....[66]....
        /*053c*/ 	.word	0x0000a210
        /*0540*/ 	.word	0x00000009
        /*0544*/ 	.word	0x00019400
        /*0548*/ 	.short	0x010a
        /*054a*/ 	.byte	0x3f
	.zero		1


	//   ....[67]....
        /*054c*/ 	.word	0x0000a270
        /*0550*/ 	.word	0x00000003
        /*0554*/ 	.word	0x00000008
        /*0558*/ 	.short	0x010a
        /*055a*/ 	.byte	0x3f
	.zero		1


	//   ....[68]....
        /*055c*/ 	.word	0x0000a340
        /*0560*/ 	.word	0x00000007
        /*0564*/ 	.word	0x00019460
        /*0568*/ 	.short	0x010a
        /*056a*/ 	.byte	0x3f
	.zero		1


	//   ....[69]....
        /*056c*/ 	.word	0x0000a390
        /*0570*/ 	.word	0x00000007
        /*0574*/ 	.word	0x000194b0
        /*0578*/ 	.short	0x010a
        /*057a*/ 	.byte	0x3f
	.zero		1


	//   ....[70]....
        /*057c*/ 	.word	0x0000a3e0
        /*0580*/ 	.word	0x00000004
        /*0584*/ 	.word	0x00019460
        /*0588*/ 	.short	0x010a
        /*058a*/ 	.byte	0x3f
	.zero		1


	//   ....[71]....
        /*058c*/ 	.word	0x0000a4b0
        /*0590*/ 	.word	0x00000008
        /*0594*/ 	.word	0x00019428
        /*0598*/ 	.short	0x010a
        /*059a*/ 	.byte	0x3f
	.zero		1


	//   ....[72]....
        /*059c*/ 	.word	0x0000a500
        /*05a0*/ 	.word	0x00000005
        /*05a4*/ 	.word	0x000194b0
        /*05a8*/ 	.short	0x010a
        /*05aa*/ 	.byte	0x3f
	.zero		1


	//   ....[73]....
        /*05ac*/ 	.word	0x0000a550
        /*05b0*/ 	.word	0x00000007
        /*05b4*/ 	.word	0x00019428
        /*05b8*/ 	.short	0x010a
        /*05ba*/ 	.byte	0x3f
	.zero		1


	//   ....[74]....
        /*05bc*/ 	.word	0x0000a5a0
        /*05c0*/ 	.word	0x00000007
        /*05c4*/ 	.word	0x00019428
        /*05c8*/ 	.short	0x010a
        /*05ca*/ 	.byte	0x3f
	.zero		1


	//   ....[75]....
        /*05cc*/ 	.word	0x0000a5f0
        /*05d0*/ 	.word	0x00000007
        /*05d4*/ 	.word	0x00019428
        /*05d8*/ 	.short	0x010a
        /*05da*/ 	.byte	0x3f
	.zero		1


	//----- nvinfo : EIATTR_NUM_MBARRIERS
	.align		4
.L_38:
        /*05dc*/ 	.byte	0x03, 0x38
        /*05de*/ 	.short	0x001d


	//----- nvinfo : EIATTR_EXIT_INSTR_OFFSETS
	.align		4
        /*05e0*/ 	.byte	0x04, 0x1c
        /*05e2*/ 	.short	(.L_40 - .L_39)


	//   ....[0]....
.L_39:
        /*05e4*/ 	.word	0x00000b00


	//   ....[1]....
        /*05e8*/ 	.word	0x00000b70


	//   ....[2]....
        /*05ec*/ 	.word	0x00008330


	//   ....[3]....
        /*05f0*/ 	.word	0x00008390


	//   ....[4]....
        /*05f4*/ 	.word	0x000083c0


	//   ....[5]....
        /*05f8*/ 	.word	0x00008da0


	//   ....[6]....
        /*05fc*/ 	.word	0x00008dd0


	//   ....[7]....
        /*0600*/ 	.word	0x00009f50


	//----- nvinfo : EIATTR_MAX_THREADS
	.align		4
.L_40:
        /*0604*/ 	.byte	0x04, 0x05
        /*0606*/ 	.short	(.L_42 - .L_41)
.L_41:
        /*0608*/ 	.word	0x00000180
        /*060c*/ 	.word	0x00000001
        /*0610*/ 	.word	0x00000001


	//----- nvinfo : EIATTR_CRS_STACK_SIZE
	.align		4
.L_42:
        /*0614*/ 	.byte	0x04, 0x1e
        /*0616*/ 	.short	(.L_44 - .L_43)
.L_43:
        /*0618*/ 	.word	0x00000000


	//----- nvinfo : EIATTR_CBANK_PARAM_SIZE
	.align		4
.L_44:
        /*061c*/ 	.byte	0x03, 0x19
        /*061e*/ 	.short	0x0870


	//----- nvinfo : EIATTR_PARAM_CBANK
	.align		4
        /*0620*/ 	.byte	0x04, 0x0a
        /*0622*/ 	.short	(.L_46 - .L_45)
	.align		4
.L_45:
        /*0624*/ 	.word	index@(.nv.constant0._ZN7cutlass13device_kernelINS_4fmha6kernel28FmhaKernelTmaWarpSpecializedINS1_10collective30FmhaMainloopTmaWarpSpecializedINS_6half_tEffN4cute5tupleIJNS7_1CILi128EEENS9_ILi64EEENS9_ILi96EEEEEENS8_IJiNS9_ILi1EEENS8_IJiiEEEEEESG_SG_NS4_12CausalFusionEJNS2_6OptionILNS2_3TagE0ENS9_ILb1EEEEENSI_ILSJ_2ESK_EEEEENS4_15FmhaFwdEpilogueIS6_fNS8_IJSB_SC_SB_EEEEENS2_23PersistentTileSchedulerEJSL_SM_EEEEEvNT_6ParamsE)
        /*0628*/ 	.short	0x0210
        /*062a*/ 	.short	0x0870


	//----- nvinfo : EIATTR_SW_WAR
	.align		4
.L_46:
        /*062c*/ 	.byte	0x04, 0x36
        /*062e*/ 	.short	(.L_48 - .L_47)
.L_47:
        /*0630*/ 	.word	0x00000008
.L_48:


//--------------------- .nv.callgraph             --------------------------
	.section	.nv.callgraph,"",@"SHT_CUDA_CALLGRAPH"
	.align	4
	.sectionentsize	8
	.align		4
        /*0000*/ 	.word	0x00000000
	.align		4
        /*0004*/ 	.word	0xffffffff
	.align		4
        /*0008*/ 	.word	index@(_ZN7cutlass13device_kernelINS_4fmha6kernel28FmhaKernelTmaWarpSpecializedINS1_10collective30FmhaMainloopTmaWarpSpecializedINS_6half_tEffN4cute5tupleIJNS7_1CILi128EEENS9_ILi64EEENS9_ILi96EEEEEENS8_IJiNS9_ILi1EEENS8_IJiiEEEEEESG_SG_NS4_12CausalFusionEJNS2_6OptionILNS2_3TagE0ENS9_ILb1EEEEENSI_ILSJ_2ESK_EEEEENS4_15FmhaFwdEpilogueIS6_fNS8_IJSB_SC_SB_EEEEENS2_23PersistentTileSchedulerEJSL_SM_EEEEEvNT_6ParamsE)
	.align		4
        /*000c*/ 	.word	index@(__assertfail)
	.align		4
        /*0010*/ 	.word	0x00000000
	.align		4
        /*0014*/ 	.word	0xfffffffe
	.align		4
        /*0018*/ 	.word	0x00000000
	.align		4
        /*001c*/ 	.word	0xfffffffd
	.align		4
        /*0020*/ 	.word	0x00000000
	.align		4
        /*0024*/ 	.word	0xfffffffc


//--------------------- .nv.constant4             --------------------------
	.section	.nv.constant4,"a",@progbits
	.align	8
	.align		8
.nv.constant4:
        /*0000*/ 	.dword	__assertfail
	.align		8
        /*0008*/ 	.dword	__unnamed_1
	.align		8
        /*0010*/ 	.dword	__unnamed_2
	.align		8
        /*0018*/ 	.dword	_ZN39_INTERNAL_f0f89f31_4_k_cu_f6a40204_32934cuda3std3__45__cpo5beginE
	.align		8
        /*0020*/ 	.dword	_ZN39_INTERNAL_f0f89f31_4_k_cu_f6a40204_32934cuda3std3__45__cpo3endE
	.align		8
        /*0028*/ 	.dword	_ZN39_INTERNAL_f0f89f31_4_k_cu_f6a40204_32934cuda3std3__45__cpo6cbeginE
	.align		8
        /*0030*/ 	.dword	_ZN39_INTERNAL_f0f89f31_4_k_cu_f6a40204_32934cuda3std3__45__cpo4cendE
	.align		8
        /*0038*/ 	.dword	_ZN39_INTERNAL_f0f89f31_4_k_cu_f6a40204_32934cuda3std3__441_GLOBAL__N__f0f89f31_4_k_cu_f6a40204_32936ignoreE
	.align		8
        /*0040*/ 	.dword	_ZN39_INTERNAL_f0f89f31_4_k_cu_f6a40204_32934cuda3std3__419piecewise_constructE
	.align		8
        /*0048*/ 	.dword	_ZN39_INTERNAL_f0f89f31_4_k_cu_f6a40204_32934cuda3std3__48in_placeE
	.align		8
        /*0050*/ 	.dword	_ZN39_INTERNAL_f0f89f31_4_k_cu_f6a40204_32934cuda3std6ranges3__45__cpo4swapE
	.align		8
        /*0058*/ 	.dword	_ZN39_INTERNAL_f0f89f31_4_k_cu_f6a40204_32934cuda3std6ranges3__45__cpo9iter_moveE
	.align		8
        /*0060*/ 	.dword	_ZN39_INTERNAL_f0f89f31_4_k_cu_f6a40204_32934cute7productE
	.align		8
        /*0068*/ 	.dword	_ZN39_INTERNAL_f0f89f31_4_k_cu_f6a40204_32934cute1_E
	.align		8
        /*0070*/ 	.dword	$str$24
	.align		8
        /*0078*/ 	.dword	$str$25


//--------------------- .text._ZN7cutlass13device_kernelINS_4fmha6kernel28FmhaKernelTmaWarpSpecializedINS1_10collective30FmhaMainloopTmaWarpSpecializedINS_6half_tEffN4cute5tupleIJNS7_1CILi128EEENS9_ILi64EEENS9_ILi96EEEEEENS8_IJiNS9_ILi1EEENS8_IJiiEEEEEESG_SG_NS4_12CausalFusionEJNS2_6OptionILNS2_3TagE0ENS9_ILb1EEEEENSI_ILSJ_2ESK_EEEEENS4_15FmhaFwdEpilogueIS6_fNS8_IJSB_SC_SB_EEEEENS2_23PersistentTileSchedulerEJSL_SM_EEEEEvNT_6ParamsE --------------------------
	.section	.text._ZN7cutlass13device_kernelINS_4fmha6kernel28FmhaKernelTmaWarpSpecializedINS1_10collective30FmhaMainloopTmaWarpSpecializedINS_6half_tEffN4cute5tupleIJNS7_1CILi128EEENS9_ILi64EEENS9_ILi96EEEEEENS8_IJiNS9_ILi1EEENS8_IJiiEEEEEESG_SG_NS4_12CausalFusionEJNS2_6OptionILNS2_3TagE0ENS9_ILb1EEEEENSI_ILSJ_2ESK_EEEEENS4_15FmhaFwdEpilogueIS6_fNS8_IJSB_SC_SB_EEEEENS2_23PersistentTileSchedulerEJSL_SM_EEEEEvNT_6ParamsE,"ax",@progbits
	.align	128
.text._ZN7cutlass13device_kernelINS_4fmha6kernel28FmhaKernelTmaWarpSpecializedINS1_10collective30FmhaMainloopTmaWarpSpecializedINS_6half_tEffN4cute5tupleIJNS7_1CILi128EEENS9_ILi64EEENS9_ILi96EEEEEENS8_IJiNS9_ILi1EEENS8_IJiiEEEEEESG_SG_NS4_12CausalFusionEJNS2_6OptionILNS2_3TagE0ENS9_ILb1EEEEENSI_ILSJ_2ESK_EEEEENS4_15FmhaFwdEpilogueIS6_fNS8_IJSB_SC_SB_EEEEENS2_23PersistentTileSchedulerEJSL_SM_EEEEEvNT_6ParamsE:
        .type           _ZN7cutlass13device_kernelINS_4fmha6kernel28FmhaKernelTmaWarpSpecializedINS1_10collective30FmhaMainloopTmaWarpSpecializedINS_6half_tEffN4cute5tupleIJNS7_1CILi128EEENS9_ILi64EEENS9_ILi96EEEEEENS8_IJiNS9_ILi1EEENS8_IJiiEEEEEESG_SG_NS4_12CausalFusionEJNS2_6OptionILNS2_3TagE0ENS9_ILb1EEEEENSI_ILSJ_2ESK_EEEEENS4_15FmhaFwdEpilogueIS6_fNS8_IJSB_SC_SB_EEEEENS2_23PersistentTileSchedulerEJSL_SM_EEEEEvNT_6ParamsE,@function
        .size           _ZN7cutlass13device_kernelINS_4fmha6kernel28FmhaKernelTmaWarpSpecializedINS1_10collective30FmhaMainloopTmaWarpSpecializedINS_6half_tEffN4cute5tupleIJNS7_1CILi128EEENS9_ILi64EEENS9_ILi96EEEEEENS8_IJiNS9_ILi1EEENS8_IJiiEEEEEESG_SG_NS4_12CausalFusionEJNS2_6OptionILNS2_3TagE0ENS9_ILb1EEEEENSI_ILSJ_2ESK_EEEEENS4_15FmhaFwdEpilogueIS6_fNS8_IJSB_SC_SB_EEEEENS2_23PersistentTileSchedulerEJSL_SM_EEEEEvNT_6ParamsE,(.L_x_148 - _ZN7cutlass13device_kernelINS_4fmha6kernel28FmhaKernelTmaWarpSpecializedINS1_10collective30FmhaMainloopTmaWarpSpecializedINS_6half_tEffN4cute5tupleIJNS7_1CILi128EEENS9_ILi64EEENS9_ILi96EEEEEENS8_IJiNS9_ILi1EEENS8_IJiiEEEEEESG_SG_NS4_12CausalFusionEJNS2_6OptionILNS2_3TagE0ENS9_ILb1EEEEENSI_ILSJ_2ESK_EEEEENS4_15FmhaFwdEpilogueIS6_fNS8_IJSB_SC_SB_EEEEENS2_23PersistentTileSchedulerEJSL_SM_EEEEEvNT_6ParamsE)
        .other          _ZN7cutlass13device_kernelINS_4fmha6kernel28FmhaKernelTmaWarpSpecializedINS1_10collective30FmhaMainloopTmaWarpSpecializedINS_6half_tEffN4cute5tupleIJNS7_1CILi128EEENS9_ILi64EEENS9_ILi96EEEEEENS8_IJiNS9_ILi1EEENS8_IJiiEEEEEESG_SG_NS4_12CausalFusionEJNS2_6OptionILNS2_3TagE0ENS9_ILb1EEEEENSI_ILSJ_2ESK_EEEEENS4_15FmhaFwdEpilogueIS6_fNS8_IJSB_SC_SB_EEEEENS2_23PersistentTileSchedulerEJSL_SM_EEEEEvNT_6ParamsE,@"STO_CUDA_ENTRY STV_DEFAULT"
_ZN7cutlass13device_kernelINS_4fmha6kernel28FmhaKernelTmaWarpSpecializedINS1_10collective30FmhaMainloopTmaWarpSpecializedINS_6half_tEffN4cute5tupleIJNS7_1CILi128EEENS9_ILi64EEENS9_ILi96EEEEEENS8_IJiNS9_ILi1EEENS8_IJiiEEEEEESG_SG_NS4_12CausalFusionEJNS2_6OptionILNS2_3TagE0ENS9_ILb1EEEEENSI_ILSJ_2ESK_EEEEENS4_15FmhaFwdEpilogueIS6_fNS8_IJSB_SC_SB_EEEEENS2_23PersistentTileSchedulerEJSL_SM_EEEEEvNT_6ParamsE:
[----:B------:R-:W1:Y:S01]  /*0000*/  LDC R1, c[0x0][0x28] ;  /* 0x00000a00ff017b82 */ /* 0x000e620000000800 */
[----:B------:R-:W2:Y:S07]  /*0010*/  S2R R2, SR_TID.X ;  /* 0x0000000000027919 */ /* 0x000eae0000002100 */
[----:B------:R-:W3:Y:S01]  /*0020*/  S2UR UR6, SR_CTAID.X ;  /* 0x00000000000679c3 */ /* 0x000ee20000002500 */
[----:B------:R-:W-:Y:S01]  /*0030*/  ELECT P1, URZ, PT ;  /* 0x00000000003f782f */ /* 0x000fe20003820000 */
[----:B------:R-:W-:Y:S01]  /*0040*/  BSSY B0, `(.L_x_0) ;  /* 0x0000018000007945 */ /* 0x000fe20003800000 */
[----:B---3--:R-:W-:Y:S01]  /*0050*/  IMAD.U32 R17, RZ, RZ, UR6 ;  /* 0x00000006ff117e24 */ /* 0x008fe2000f8e00ff */
[----:B--2---:R-:W-:-:S05]  /*0060*/  SHF.R.U32.HI R0, RZ, 0x5, R2 ;  /* 0x00000005ff007819 */ /* 0x004fca0000011602 */
[----:B------:R-:W2:Y:S02]  /*0070*/  SHFL.IDX PT, R3, R0, RZ, 0x1f ;  /* 0x00001fff00037589 */ /* 0x000ea400000e0000 */
[----:B--2---:R-:W-:Y:S02]  /*0080*/  R2UR UR4, R3 ;  /* 0x00000000030472ca */ /* 0x004fe400000e0000 */
[----:B------:R-:W-:-:S06]  /*0090*/  SHF.R.U32.HI R3, RZ, 0x7, R2 ;  /* 0x00000007ff037819 */ /* 0x000fcc0000011602 */
[----:B------:R-:W2:Y:S05]  /*00a0*/  SHFL.IDX PT, R3, R3, RZ, 0x1f ;  /* 0x00001fff03037589 */ /* 0x000eaa00000e0000 */
[----:B------:R-:W-:Y:S02]  /*00b0*/  USHF.R.S32.HI UR5, URZ, 0x1f, UR4 ;  /* 0x0000001f3f057899 */ /* 0x000fe40008011404 */
[----:B------:R-:W-:Y:S02]  /*00c0*/  ISETP.EQ.AND P2, PT, RZ, UR4, P1 ;  /* 0x00000004ff007c0c */ /* 0x000fe40008f42270 */
[----:B------:R-:W-:-:S04]  /*00d0*/  ULEA.HI UR5, UR5, UR4, URZ, 0x2 ;  /* 0x0000000405057291 */ /* 0x000fc8000f8f103f */
[----:B------:R-:W-:-:S04]  /*00e0*/  ULOP3.LUT UR5, UR5, 0xfffffffc, URZ, 0xc0, !UPT ;  /* 0xfffffffc05057892 */ /* 0x000fc8000f8ec03f */
[----:B------:R-:W-:-:S03]  /*00f0*/  UIADD3 UR5, UR4, -UR5, URZ ;  /* 0x8000000504057290 */ /* 0x000fc6000fffe03f */
[----:B-1----:R-:W-:Y:S09]  /*0100*/  @!P2 BRA `(.L_x_1) ;  /* 0x00000000002ca947 */ /* 0x002ff20003800000 */
[----:B------:R-:W-:Y:S02]  /*0110*/  ULDC.64 UR6, c[0x0][0x198] ;  /* 0x0000660000067ab9 */ /* 0x000fe40000000a00 */
[----:B------:R-:W-:Y:S02]  /*0120*/  UIADD3 UR8, UP0, UR6, 0xf0, URZ ;  /* 0x000000f006087890 */ /* 0x000fe4000ff1e03f */
[----:B------:R-:W-:Y:S02]  /*0130*/  UIADD3 UR10, UP1, UR6, 0x1f0, URZ ;  /* 0x000001f0060a7890 */ /* 0x000fe4000ff3e03f */
[----:B------:R-:W-:Y:S02]  /*0140*/  UIADD3 UR6, UP2, UR6, 0x2f0, URZ ;  /* 0x000002f006067890 */ /* 0x000fe4000ff5e03f */
[----:B------:R-:W-:Y:S02]  /*0150*/  UIADD3.X UR9, URZ, UR7, URZ, UP0, !UPT ;  /* 0x000000073f097290 */ /* 0x000fe400087fe43f */
[----:B------:R-:W-:-:S02]  /*0160*/  UIADD3.X UR11, URZ, UR7, URZ, UP1, !UPT ;  /* 0x000000073f0b7290 */ /* 0x000fc40008ffe43f */
[----:B------:R-:W-:-:S05]  /*0170*/  UIADD3.X UR7, URZ, UR7, URZ, UP2, !UPT ;  /* 0x000000073f077290 */ /* 0x000fca00097fe43f */
[----:B------:R1:W-:Y:S02]  /*0180*/  UTMACCTL.PF [UR8] ;  /* 0x00000000080079b9 */ /* 0x0003e40008040000 */
[----:B------:R1:W-:Y:S02]  /*0190*/  UTMACCTL.PF [UR10] ;  /* 0x000000000a0079b9 */ /* 0x0003e40008040000 */
[----:B------:R1:W-:Y:S02]  /*01a0*/  UTMACCTL.PF [UR6] ;  /* 0x00000000060079b9 */ /* 0x0003e40008040000 */
[----:B-1----:R-:W-:Y:S01]  /*01b0*/  NOP ;  /* 0x0000000000007918 */ /* 0x002fe20000000000 */
.L_x_1:
[----:B------:R-:W-:Y:S05]  /*01c0*/  BSYNC B0 ;  /* 0x0000000000007941 */ /* 0x000fea0003800000 */
.L_x_0:
[----:B------:R-:W1:Y:S01]  /*01d0*/  SHFL.IDX PT, R4, R0, RZ, 0x1f ;  /* 0x00001fff00047589 */ /* 0x000e6200000e0000 */
[----:B--2---:R-:W-:Y:S01]  /*01e0*/  R2UR UR49, R3 ;  /* 0x00000000033172ca */ /* 0x004fe200000e0000 */
[----:B------:R-:W-:Y:S02]  /*01f0*/  UISETP.NE.AND UP0, UPT, UR5, 0x1, UPT ;  /* 0x000000010500788c */ /* 0x000fe4000bf05270 */
[----:B------:R-:W-:-:S10]  /*0200*/  UISETP.NE.AND UP1, UPT, UR5, 0x2, UPT ;  /* 0x000000020500788c */ /* 0x000fd4000bf25270 */
[----:B------:R-:W-:Y:S02]  /*0210*/  UIADD3 UR10, UR49, -0x1, URZ ;  /* 0xffffffff310a7890 */ /* 0x000fe4000fffe03f */
[----:B------:R-:W-:Y:S02]  /*0220*/  UISETP.EQ.AND UP2, UPT, UR49, URZ, !UP0 ;  /* 0x0000003f3100728c */ /* 0x000fe4000c742270 */
[----:B------:R-:W-:Y:S02]  /*0230*/  UISETP.EQ.AND UP3, UPT, UR49, URZ, !UP1 ;  /* 0x0000003f3100728c */ /* 0x000fe4000cf62270 */
[----:B------:R-:W-:Y:S02]  /*0240*/  UISETP.GE.U32.AND UP4, UPT, UR10, 0x4, UPT ;  /* 0x000000040a00788c */ /* 0x000fe4000bf86070 */
[----:B------:R-:W-:Y:S01]  /*0250*/  USEL UR48, URZ, 0x1, !UP2 ;  /* 0x000000013f307887 */ /* 0x000fe2000d000000 */
[----:B-1----:R-:W-:Y:S01]  /*0260*/  ISETP.NE.AND P0, PT, R4, RZ, PT ;  /* 0x000000ff0400720c */ /* 0x002fe20003f05270 */
[----:B------:R-:W-:Y:S01]  /*0270*/  USEL UR47, URZ, 0x1, !UP3 ;  /* 0x000000013f2f7887 */ /* 0x000fe2000d800000 */
[----:B------:R-:W-:Y:S01]  /*0280*/  IMAD.U32 R4, RZ, RZ, UR5 ;  /* 0x00000005ff047e24 */ /* 0x000fe2000f8e00ff */
[----:B------:R-:W-:-:S02]  /*0290*/  USEL UR48, UR48, 0x2, UP4 ;  /* 0x0000000230307887 */ /* 0x000fc4000a000000 */
[----:B------:R-:W-:-:S08]  /*02a0*/  USEL UR47, UR47, 0x2, UP4 ;  /* 0x000000022f2f7887 */ /* 0x000fd0000a000000 */
[----:B------:R-:W-:Y:S05]  /*02b0*/  @P0 BRA `(.L_x_2) ;  /* 0x0000000000480947 */ /* 0x000fea0003800000 */
[----:B------:R-:W1:Y:S01]  /*02c0*/  S2UR UR8, SR_CgaCtaId ;  /* 0x00000000000879c3 */ /* 0x000e620000008800 */
[----:B------:R-:W-:Y:S01]  /*02d0*/  UMOV UR4, 0x400 ;  /* 0x0000040000047882 */ /* 0x000fe20000000000 */
[----:B------:R-:W-:Y:S01]  /*02e0*/  UMOV UR5, 0x1 ;  /* 0x0000000100057882 */ /* 0x000fe20000000000 */
[----:B------:R-:W-:Y:S01]  /*02f0*/  UMOV UR6, 0x80 ;  /* 0x0000008000067882 */ /* 0x000fe20000000000 */
[----:B------:R-:W-:Y:S01]  /*0300*/  ELECT P0, URZ, PT ;  /* 0x00000000003f782f */ /* 0x000fe20003800000 */
[----:B------:R-:W-:-:S04]  /*0310*/  UIADD3 UR6, -UR6, 0x100000, URZ ;  /* 0x0010000006067890 */ /* 0x000fc8000fffe13f */
[----:B------:R-:W-:Y:S02]  /*0320*/  USHF.L.U32 UR7, UR6, 0xb, URZ ;  /* 0x0000000b06077899 */ /* 0x000fe4000800063f */
[----:B------:R-:W-:Y:S02]  /*0330*/  USHF.L.U32 UR6, UR6, 0x1, URZ ;  /* 0x0000000106067899 */ /* 0x000fe4000800063f */
[----:B-1----:R-:W-:Y:S02]  /*0340*/  ULEA UR8, UR8, UR4, 0x18 ;  /* 0x0000000408087291 */ /* 0x002fe4000f8ec03f */
[----:B------:R-:W-:-:S04]  /*0350*/  UIADD3 UR4, -UR5, 0x100000, URZ ;  /* 0x0010000005047890 */ /* 0x000fc8000fffe13f */
[----:B------:R-:W-:Y:S02]  /*0360*/  USHF.L.U32 UR5, UR4, 0xb, URZ ;  /* 0x0000000b04057899 */ /* 0x000fe4000800063f */
[----:B------:R-:W-:Y:S01]  /*0370*/  USHF.L.U32 UR4, UR4, 0x1, URZ ;  /* 0x0000000104047899 */ /* 0x000fe2000800063f */
[----:B------:R-:W1:Y:S11]  /*0380*/  FENCE.VIEW.ASYNC.S ;  /* 0x00000000000073c6 */ /* 0x000e760000000000 */
[----:B-1----:R1:W2:Y:S01]  /*0390*/  SYNCS.EXCH.64 URZ, [UR8+0x19450], UR4 ;  /* 0x01945004083f75b2 */ /* 0x0022a20008000100 */
[----:B------:R1:W3:Y:S01]  /*03a0*/  SYNCS.EXCH.64 URZ, [UR8+0x19460], UR6 ;  /* 0x01946006083f75b2 */ /* 0x0002e20008000100 */
[----:B------:R1:W4:Y:S01]  /*03b0*/  SYNCS.EXCH.64 URZ, [UR8+0x19458], UR4 ;  /* 0x01945804083f75b2 */ /* 0x0003220008000100 */
[----:B------:R1:W1:Y:S01]  /*03c0*/  SYNCS.EXCH.64 URZ, [UR8+0x19468], UR6 ;  /* 0x01946806083f75b2 */ /* 0x0002620008000100 */
[----:B------:R-:W-:Y:S01]  /*03d0*/  NOP ;  /* 0x0000000000007918 */ /* 0x000fe20000000000 */
.L_x_2:
[----:B------:R-:W5:Y:S01]  /*03e0*/  SHFL.IDX PT, R3, R0, RZ, 0x1f ;  /* 0x00001fff00037589 */ /* 0x000f6200000e0000 */
[----:B------:R-:W-:Y:S01]  /*03f0*/  NOP ;  /* 0x0000000000007918 */ /* 0x000fe20000000000 */
[----:B-----5:R-:W-:-:S13]  /*0400*/  ISETP.NE.AND P0, PT, R3, RZ, PT ;  /* 0x000000ff0300720c */ /* 0x020fda0003f05270 */
[----:B------:R-:W-:Y:S05]  /*0410*/  @P0 BRA `(.L_x_3) ;  /* 0x0000000000600947 */ /* 0x000fea0003800000 */
[----:B-1----:R-:W1:Y:S01]  /*0420*/  S2UR UR5, SR_CgaCtaId ;  /* 0x00000000000579c3 */ /* 0x002e620000008800 */
[----:B------:R-:W-:Y:S01]  /*0430*/  UMOV UR4, 0x400 ;  /* 0x0000040000047882 */ /* 0x000fe20000000000 */
[----:B------:R-:W-:Y:S01]  /*0440*/  UMOV UR6, 0x1 ;  /* 0x0000000100067882 */ /* 0x000fe20000000000 */
[----:B------:R-:W-:Y:S01]  /*0450*/  UMOV UR9, 0x100 ;  /* 0x0000010000097882 */ /* 0x000fe20000000000 */
[----:B------:R-:W-:-:S04]  /*0460*/  UIADD3 UR6, -UR6, 0x100000, URZ ;  /* 0x0010000006067890 */ /* 0x000fc8000fffe13f */
[----:B------:R-:W-:Y:S02]  /*0470*/  USHF.L.U32 UR7, UR6, 0xb, URZ ;  /* 0x0000000b06077899 */ /* 0x000fe4000800063f */
[----:B------:R-:W-:Y:S01]  /*0480*/  USHF.L.U32 UR6, UR6, 0x1, URZ ;  /* 0x0000000106067899 */ /* 0x000fe2000800063f */
[----:B------:R-:W-:Y:S01]  /*0490*/  ELECT P0, URZ, PT ;  /* 0x00000000003f782f */ /* 0x000fe20003800000 */
[----:B-1----:R-:W-:Y:S02]  /*04a0*/  ULEA UR8, UR5, UR4, 0x18 ;  /* 0x0000000405087291 */ /* 0x002fe4000f8ec03f */
[----:B------:R-:W-:-:S04]  /*04b0*/  UIADD3 UR4, -UR9, 0x100000, URZ ;  /* 0x0010000009047890 */ /* 0x000fc8000fffe13f */
[----:B------:R-:W-:Y:S02]  /*04c0*/  USHF.L.U32 UR5, UR4, 0xb, URZ ;  /* 0x0000000b04057899 */ /* 0x000fe4000800063f */
[----:B------:R-:W-:Y:S01]  /*04d0*/  USHF.L.U32 UR4, UR4, 0x1, URZ ;  /* 0x0000000104047899 */ /* 0x000fe2000800063f */
[----:B------:R-:W1:Y:S03]  /*04e0*/  FENCE.VIEW.ASYNC.S ;  /* 0x00000000000073c6 */ /* 0x000e660000000000 */
[----:B-1----:R1:W1:Y:S08]  /*04f0*/  SYNCS.EXCH.64 URZ, [UR8+0x19400], UR6 ;  /* 0x01940006083f75b2 */ /* 0x0022700008000100 */
[----:B------:R1:W1:Y:S01]  /*0500*/  SYNCS.EXCH.64 URZ, [UR8+0x19428], UR4 ;  /* 0x01942804083f75b2 */ /* 0x0002620008000100 */
        /* <DEDUP_REMOVED lines=8> */
[----:B------:R-:W-:Y:S01]  /*0590*/  NOP ;  /* 0x0000000000007918 */ /* 0x000fe20000000000 */
.L_x_3:
        /* <DEDUP_REMOVED lines=21> */
[----:B------:R-:W-:Y:S01]  /*06f0*/  NOP ;  /* 0x0000000000007918 */ /* 0x000fe20000000000 */
.L_x_4:
[----:B------:R-:W5:Y:S01]  /*0700*/  SHFL.IDX PT, R3, R0, RZ, 0x1f ;  /* 0x00001fff00037589 */ /* 0x000f6200000e0000 */
[----:B------:R-:W-:Y:S01]  /*0710*/  ELECT P0, URZ, PT ;  /* 0x00000000003f782f */ /* 0x000fe20003800000 */
[----:B------:R-:W-:Y:S01]  /*0720*/  NOP ;  /* 0x0000000000007918 */ /* 0x000fe20000000000 */
[----:B-1----:R-:W-:Y:S02]  /*0730*/  UMOV UR4, 0x80 ;  /* 0x0000008000047882 */ /* 0x002fe40000000000 */
[C---:B-----5:R-:W-:Y:S02]  /*0740*/  ISETP.NE.OR P0, PT, R3.reuse, RZ, !P0 ;  /* 0x000000ff0300720c */ /* 0x060fe40004705670 */
[----:B------:R-:W-:-:S11]  /*0750*/  ISETP.NE.AND P3, PT, R3, RZ, PT ;  /* 0x000000ff0300720c */ /* 0x000fd60003f65270 */
[----:B------:R-:W-:Y:S01]  /*0760*/  VOTEU.ALL UP2, P0 ;  /* 0x00000000003f7886 */ /* 0x000fe20000040000 */
[----:B------:R-:W-:Y:S01]  /*0770*/  VOTEU.ALL UP3, P0 ;  /* 0x00000000003f7886 */ /* 0x000fe20000060000 */
[----:B------:R-:W-:Y:S01]  /*0780*/  VOTEU.ALL UP4, P0 ;  /* 0x00000000003f7886 */ /* 0x000fe20000080000 */
[----:B------:R-:W-:Y:S02]  /*0790*/  VOTEU.ALL UP5, P0 ;  /* 0x00000000003f7886 */ /* 0x000fe400000a0000 */
[----:B------:R-:W1:Y:S01]  /*07a0*/  @!UP2 S2UR UR7, SR_CgaCtaId ;  /* 0x000000000007a9c3 */ /* 0x000e620000008800 */
[----:B------:R-:W-:Y:S01]  /*07b0*/  @!UP2 UMOV UR6, 0x400 ;  /* 0x000004000006a882 */ /* 0x000fe20000000000 */
[----:B------:R-:W-:-:S04]  /*07c0*/  @!UP2 UIADD3 UR4, -UR4, 0x100000, URZ ;  /* 0x001000000404a890 */ /* 0x000fc8000fffe13f */
[----:B------:R-:W-:Y:S02]  /*07d0*/  @!UP2 USHF.L.U32 UR5, UR4, 0xb, URZ ;  /* 0x0000000b0405a899 */ /* 0x000fe4000800063f */
[----:B------:R-:W-:Y:S02]  /*07e0*/  @!UP2 USHF.L.U32 UR4, UR4, 0x1, URZ ;  /* 0x000000010404a899 */ /* 0x000fe4000800063f */
[----:B-1----:R-:W-:Y:S01]  /*07f0*/  @!UP2 ULEA UR6, UR7, UR6, 0x18 ;  /* 0x000000060706a291 */ /* 0x002fe2000f8ec03f */
[----:B------:R-:W-:Y:S01]  /*0800*/  VOTEU.ALL UP2, P0 ;  /* 0x00000000003f7886 */ /* 0x000fe20000040000 */
[----:B------:R-:W1:Y:S10]  /*0810*/  FENCE.VIEW.ASYNC.S ;  /* 0x00000000000073c6 */ /* 0x000e740000000000 */
[----:B-1----:R1:W1:Y:S01]  /*0820*/  @!UP2 SYNCS.EXCH.64 URZ, [UR6+0x19490], UR4 ;  /* 0x01949004063fa5b2 */ /* 0x0022620008000100 */
[----:B------:R1:W1:Y:S01]  /*0830*/  @!UP3 SYNCS.EXCH.64 URZ, [UR6+0x19498], UR4 ;  /* 0x01949804063fb5b2 */ /* 0x0002620008000100 */
[----:B------:R1:W1:Y:S01]  /*0840*/  @!UP4 SYNCS.EXCH.64 URZ, [UR6+0x194a0], UR4 ;  /* 0x0194a004063fc5b2 */ /* 0x0002620008000100 */
[----:B------:R1:W1:Y:S01]  /*0850*/  @!UP5 SYNCS.EXCH.64 URZ, [UR6+0x194a8], UR4 ;  /* 0x0194a804063fd5b2 */ /* 0x0002620008000100 */
[----:B------:R-:W-:Y:S01]  /*0860*/  NOP ;  /* 0x0000000000007918 */ /* 0x000fe20000000000 */
[----:B------:R-:W-:Y:S05]  /*0870*/  @P3 BRA `(.L_x_5) ;  /* 0x0000000000503947 */ /* 0x000fea0003800000 */
[----:B-1----:R-:W1:Y:S01]  /*0880*/  S2UR UR5, SR_CgaCtaId ;  /* 0x00000000000579c3 */ /* 0x002e620000008800 */
[----:B------:R-:W-:Y:S01]  /*0890*/  UMOV UR4, 0x400 ;  /* 0x0000040000047882 */ /* 0x000fe20000000000 */
[----:B------:R-:W-:Y:S01]  /*08a0*/  UMOV UR6, 0x20 ;  /* 0x0000002000067882 */ /* 0x000fe20000000000 */
[----:B------:R-:W-:Y:S01]  /*08b0*/  UMOV UR7, 0x80 ;  /* 0x0000008000077882 */ /* 0x000fe20000000000 */
[----:B------:R-:W-:Y:S01]  /*08c0*/  ELECT P0, URZ, PT ;  /* 0x00000000003f782f */ /* 0x000fe20003800000 */
[----:B-1----:R-:W-:Y:S02]  /*08d0*/  ULEA UR8, UR5, UR4, 0x18 ;  /* 0x0000000405087291 */ /* 0x002fe4000f8ec03f */
[----:B------:R-:W-:-:S04]  /*08e0*/  UIADD3 UR4, -UR6, 0x100000, URZ ;  /* 0x0010000006047890 */ /* 0x000fc8000fffe13f */
[----:B------:R-:W-:Y:S02]  /*08f0*/  USHF.L.U32 UR5, UR4, 0xb, URZ ;  /* 0x0000000b04057899 */ /* 0x000fe4000800063f */
[----:B------:R-:W-:Y:S02]  /*0900*/  USHF.L.U32 UR4, UR4, 0x1, URZ ;  /* 0x0000000104047899 */ /* 0x000fe4000800063f */
        /* <DEDUP_REMOVED lines=10> */
[----:B------:R-:W-:Y:S01]  /*09b0*/  NOP ;  /* 0x0000000000007918 */ /* 0x000fe20000000000 */
.L_x_5:
[----:B------:R-:W-:Y:S01]  /*09c0*/  VOTEU.ANY UP2, P2 ;  /* 0x00000000003f7886 */ /* 0x000fe20001040100 */
[----:B-1----:R-:W-:Y:S01]  /*09d0*/  UMOV UR4, 0x40 ;  /* 0x0000004000047882 */ /* 0x002fe20000000000 */
[----:B------:R-:W-:Y:S01]  /*09e0*/  ISETP.NE.AND P3, PT, RZ, UR49, PT ;  /* 0x00000031ff007c0c */ /* 0x000fe2000bf65270 */
[----:B------:R-:W-:Y:S01]  /*09f0*/  NOP ;  /* 0x0000000000007918 */ /* 0x000fe20000000000 */
[----:B------:R-:W-:Y:S01]  /*0a00*/  ISETP.EQ.AND P0, PT, R4, 0x2, P1 ;  /* 0x000000020400780c */ /* 0x000fe20000f02270 */
[----:B------:R-:W1:Y:S01]  /*0a10*/  @UP2 S2UR UR7, SR_CgaCtaId ;  /* 0x00000000000729c3 */ /* 0x000e620000008800 */
[----:B------:R-:W-:Y:S01]  /*0a20*/  @UP2 UMOV UR6, 0x400 ;  /* 0x0000040000062882 */ /* 0x000fe20000000000 */
[----:B------:R-:W-:-:S04]  /*0a30*/  @UP2 UIADD3 UR4, -UR4, 0x100000, URZ ;  /* 0x0010000004042890 */ /* 0x000fc8000fffe13f */
[----:B------:R-:W-:Y:S02]  /*0a40*/  @UP2 USHF.L.U32 UR5, UR4, 0xb, URZ ;  /* 0x0000000b04052899 */ /* 0x000fe4000800063f */
[----:B------:R-:W-:Y:S02]  /*0a50*/  @UP2 USHF.L.U32 UR4, UR4, 0x1, URZ ;  /* 0x0000000104042899 */ /* 0x000fe4000800063f */
[----:B-1----:R-:W-:Y:S01]  /*0a60*/  @UP2 ULEA UR6, UR7, UR6, 0x18 ;  /* 0x0000000607062291 */ /* 0x002fe2000f8ec03f */
[----:B------:R-:W-:Y:S01]  /*0a70*/  VOTEU.ANY UP2, P2 ;  /* 0x00000000003f7886 */ /* 0x000fe20001040100 */
[----:B------:R-:W-:Y:S01]  /*0a80*/  ISETP.EQ.AND P2, PT, R4, 0x1, P1 ;  /* 0x000000010400780c */ /* 0x000fe20000f42270 */
[----:B------:R-:W1:Y:S09]  /*0a90*/  FENCE.VIEW.ASYNC.S ;  /* 0x00000000000073c6 */ /* 0x000e720000000000 */
[----:B-1----:R1:W2:Y:S01]  /*0aa0*/  @UP2 SYNCS.EXCH.64 URZ, [UR6+0x194b0], UR4 ;  /* 0x0194b004063f25b2 */ /* 0x0022a20008000100 */
[----:B------:R-:W-:Y:S01]  /*0ab0*/  NOP ;  /* 0x0000000000007918 */ /* 0x000fe20000000000 */
[----:B--234-:R-:W-:Y:S06]  /*0ac0*/  BAR.SYNC.DEFER_BLOCKING 0x0 ;  /* 0x0000000000007b1d */ /* 0x01cfec0000010000 */
[----:B------:R-:W-:Y:S05]  /*0ad0*/  @!P3 BRA `(.L_x_6) ;  /* 0x000000780018b947 */ /* 0x000fea0003800000 */
[----:B------:R-:W-:-:S06]  /*0ae0*/  UISETP.GT.U32.AND UP0, UPT, UR10, 0x3, UPT ;  /* 0x000000030a00788c */ /* 0x000fcc000bf04070 */
[----:B------:R-:W-:-:S13]  /*0af0*/  PLOP3.LUT P0, PT, PT, PT, UP0, 0x80, 0x0 ;  /* 0x000000000000781c */ /* 0x000fda0003f0f008 */
[----:B-1----:R-:W-:Y:S05]  /*0b00*/  @P0 EXIT ;  /* 0x000000000000094d */ /* 0x002fea0003800000 */
.L_x_7:
[----:B------:R-:W-:-:S08]  /*0b10*/  NOP ;  /* 0x0000000000007918 */ /* 0x000fd00000000000 */
[----:B------:R-:W1:Y:S02]  /*0b20*/  USETMAXREG.TRY_ALLOC.CTAPOOL UP0, 0xf0 ;  /* 0x000000f0000079c8 */ /* 0x000e640008000600 */
[----:B-1----:R-:W-:-:S13]  /*0b30*/  PLOP3.LUT P0, PT, PT, PT, UP0, 0x80, 0x0 ;  /* 0x000000000000781c */ /* 0x002fda0003f0f008 */
[----:B------:R-:W-:Y:S05]  /*0b40*/  @!P0 BRA `(.L_x_7) ;  /* 0xfffffffc00f08947 */ /* 0x000fea000383ffff */
[----:B------:R-:W-:Y:S02]  /*0b50*/  ULDC UR4, c[0x0][0xa00] ;  /* 0x0002800000047ab9 */ /* 0x000fe40000000800 */
[----:B------:R-:W-:-:S13]  /*0b60*/  ISETP.GE.AND P0, PT, R17, UR4, PT ;  /* 0x0000000411007c0c */ /* 0x000fda000bf06270 */
[----:B------:R-:W-:Y:S05]  /*0b70*/  @P0 EXIT ;  /* 0x000000000000094d */ /* 0x000fea0003800000 */
[----:B------:R-:W-:Y:S01]  /*0b80*/  SHF.R.S32.HI R3, RZ, 0x1f, R2 ;  /* 0x0000001fff037819 */ /* 0x000fe20000011402 */
[----:B------:R-:W1:Y:S01]  /*0b90*/  S2UR UR4, SR_CgaCtaId ;  /* 0x00000000000479c3 */ /* 0x000e620000008800 */
[----:B------:R-:W-:Y:S01]  /*0ba0*/  UMOV UR39, 0x400 ;  /* 0x0000040000277882 */ /* 0x000fe20000000000 */
[----:B------:R-:W-:Y:S01]  /*0bb0*/  UISETP.NE.AND UP0, UPT, UR49, 0x1, UPT ;  /* 0x000000013100788c */ /* 0x000fe2000bf05270 */
[-C--:B------:R-:W-:Y:S01]  /*0bc0*/  LEA.HI R3, R3, R2.reuse, RZ, 0x7 ;  /* 0x0000000203037211 */ /* 0x080fe200078f38ff */
[----:B------:R-:W-:Y:S01]  /*0bd0*/  IMAD.MOV.U32 R22, RZ, RZ, RZ ;  /* 0x000000ffff167224 */ /* 0x000fe200078e00ff */
[----:B------:R-:W-:Y:S02]  /*0be0*/  ULOP3.LUT UR46, UR48, 0x1, URZ, 0xfc, !UPT ;  /* 0x00000001302e7892 */ /* 0x000fe4000f8efc3f */
[----:B------:R-:W-:Y:S01]  /*0bf0*/  LOP3.LUT R3, R3, 0xffffff80, RZ, 0xc0, !PT ;  /* 0xffffff8003037812 */ /* 0x000fe200078ec0ff */
[----:B------:R-:W-:Y:S02]  /*0c00*/  UP2UR UR5, UPR, URZ, 0x1 ;  /* 0x000000013f057883 */ /* 0x000fe40008000000 */
[----:B------:R-:W-:Y:S01]  /*0c10*/  USEL UR6, URZ, 0x1, UP0 ;  /* 0x000000013f067887 */ /* 0x000fe20008000000 */
[----:B------:R-:W-:Y:S01]  /*0c20*/  IADD3 R3, -R3, R2, RZ ;  /* 0x0000000203037210 */ /* 0x000fe20007ffe1ff */
[----:B------:R-:W-:Y:S01]  /*0c30*/  ULDC.64 UR50, c[0x0][0x198] ;  /* 0x0000660000327ab9 */ /* 0x000fe20000000a00 */
[----:B------:R-:W-:Y:S01]  /*0c40*/  UMOV UR44, URZ ;  /* 0x0000003f002c7c82 */ /* 0x000fe20008000000 */
[----:B------:R-:W-:Y:S01]  /*0c50*/  UMOV UR37, URZ ;  /* 0x0000003f00257c82 */ /* 0x000fe20008000000 */
[----:B------:R-:W-:Y:S01]  /*0c60*/  SHF.R.S32.HI R0, RZ, 0x1f, R3 ;  /* 0x0000001fff007819 */ /* 0x000fe20000011403 */
[----:B------:R-:W-:Y:S01]  /*0c70*/  IMAD.U32 R104, RZ, RZ, UR6 ;  /* 0x00000006ff687e24 */ /* 0x000fe2000f8e00ff */
[----:B------:R-:W-:Y:S01]  /*0c80*/  UMOV UR38, URZ ;  /* 0x0000003f00267c82 */ /* 0x000fe20008000000 */
[----:B------:R-:W-:Y:S01]  /*0c90*/  ULDC.64 UR52, c[0x0][0x208] ;  /* 0x0000820000347ab9 */ /* 0x000fe20000000a00 */
[----:B------:R-:W-:-:S02]  /*0ca0*/  LEA.HI R4, R0, R3, RZ, 0x2 ;  /* 0x0000000300047211 */ /* 0x000fc400078f10ff */
[----:B------:R-:W-:Y:S02]  /*0cb0*/  LEA.HI R0, R0, R3, RZ, 0x5 ;  /* 0x0000000300007211 */ /* 0x000fe400078f28ff */
[--C-:B------:R-:W-:Y:S01]  /*0cc0*/  SHF.R.S32.HI R5, RZ, 0x2, R4.reuse ;  /* 0x00000002ff057819 */ /* 0x100fe20000011404 */
[----:B-1----:R-:W-:Y:S01]  /*0cd0*/  ULEA UR39, UR4, UR39, 0x18 ;  /* 0x0000002704277291 */ /* 0x002fe2000f8ec03f */
[----:B------:R-:W-:Y:S02]  /*0ce0*/  SHF.R.S32.HI R6, RZ, 0x1f, R4 ;  /* 0x0000001fff067819 */ /* 0x000fe40000011404 */
[----:B------:R-:W-:Y:S01]  /*0cf0*/  LOP3.LUT R4, R4, 0x7ffffffc, RZ, 0xc0, !PT ;  /* 0x7ffffffc04047812 */ /* 0x000fe200078ec0ff */
[----:B------:R-:W-:Y:S01]  /*0d00*/  UIADD3 UR4, UR39, 0x6000, URZ ;  /* 0x0000600027047890 */ /* 0x000fe2000fffe03f */
[----:B------:R-:W-:Y:S01]  /*0d10*/  LEA.HI R6, R6, R5, RZ, 0x3 ;  /* 0x0000000506067211 */ /* 0x000fe200078f18ff */
[----:B------:R-:W-:Y:S01]  /*0d20*/  USHF.R.U32.HI UR5, URZ, 0x4, UR39 ;  /* 0x000000043f057899 */ /* 0x000fe20008011627 */
[----:B------:R-:W-:Y:S01]  /*0d30*/  SHF.R.S32.HI R0, RZ, 0x5, R0 ;  /* 0x00000005ff007819 */ /* 0x000fe20000011400 */
[----:B------:R-:W-:Y:S01]  /*0d40*/  USHF.R.U32.HI UR4, URZ, 0x4, UR4 ;  /* 0x000000043f047899 */ /* 0x000fe20008011604 */
[----:B------:R-:W-:Y:S01]  /*0d50*/  LOP3.LUT R6, R6, 0xfffffff8, RZ, 0xc0, !PT ;  /* 0xfffffff806067812 */ /* 0x000fe200078ec0ff */
[----:B------:R-:W-:Y:S01]  /*0d60*/  IMAD.IADD R4, R3, 0x1, -R4 ;  /* 0x0000000103047824 */ /* 0x000fe200078e0a04 */
[----:B------:R-:W-:-:S02]  /*0d70*/  ULOP3.LUT UR5, UR5, 0x3fff, URZ, 0xc0, !UPT ;  /* 0x00003fff05057892 */ /* 0x000fc4000f8ec03f */
[----:B------:R-:W-:Y:S01]  /*0d80*/  ULOP3.LUT UR45, UR4, 0x3fff, URZ, 0xc0, !UPT ;  /* 0x00003fff042d7892 */ /* 0x000fe2000f8ec03f */
[----:B------:R-:W-:Y:S01]  /*0d90*/  IMAD.IADD R5, R5, 0x1, -R6 ;  /* 0x0000000105057824 */ /* 0x000fe200078e0a06 */
[----:B------:R-:W-:Y:S01]  /*0da0*/  SHF.L.U32 R18, R4, 0x1, RZ ;  /* 0x0000000104127819 */ /* 0x000fe200000006ff */
[----:B------:R-:W-:Y:S02]  /*0db0*/  ULOP3.LUT UR40, UR5, 0x10000, URZ, 0xfc, !UPT ;  /* 0x0001000005287892 */ /* 0x000fe4000f8efc3f */
[----:B------:R-:W-:Y:S01]  /*0dc0*/  ULOP3.LUT UR41, UR45, 0x10000, URZ, 0xfc, !UPT ;  /* 0x000100002d297892 */ /* 0x000fe2000f8efc3f */
[----:B------:R-:W-:-:S11]  /*0dd0*/  LEA R16, R0, R5, 0x4 ;  /* 0x0000000500107211 */ /* 0x000fd600078e20ff */
.L_x_77:
[----:B------:R-:W-:Y:S01]  /*0de0*/  ULDC UR8, c[0x0][0xa04] ;  /* 0x0002810000087ab9 */ /* 0x000fe20000000800 */
[----:B------:R-:W-:Y:S01]  /*0df0*/  R2UR UR42, R17 ;  /* 0x00000000112a72ca */ /* 0x000fe200000e0000 */
[----:B------:R-:W-:Y:S01]  /*0e00*/  UISETP.NE.AND UP0, UPT, UR8, 0x1, UPT ;  /* 0x000000010800788c */ /* 0x000fe2000bf05270 */
[----:B------:R-:W-:Y:S01]  /*0e10*/  ULDC UR4, c[0x0][0xa10] ;  /* 0x0002840000047ab9 */ /* 0x000fe20000000800 */
[----:B------:R-:W-:Y:S01]  /*0e20*/  ULDC UR36, c[0x0][0xa1c] ;  /* 0x0002870000247ab9 */ /* 0x000fe20000000800 */
[----:B------:R-:W-:Y:S02]  /*0e30*/  UISETP.NE.AND UP1, UPT, UR4, 0x1, UPT ;  /* 0x000000010400788c */ /* 0x000fe4000bf25270 */
[----:B------:R-:W-:-:S06]  /*0e40*/  UISETP.NE.AND UP2, UPT, UR49, 0x1, UPT ;  /* 0x000000013100788c */ /* 0x000fcc000bf45270 */
[----:B------:R-:W-:Y:S01]  /*0e50*/  @UP0 ULDC.64 UR6, c[0x0][0xa08] ;  /* 0x0002820000060ab9 */ /* 0x000fe20000000a00 */
[----:B------:R-:W-:Y:S01]  /*0e60*/  PLOP3.LUT P0, PT, PT, PT, UP2, 0x80, 0x0 ;  /* 0x000000000000781c */ /* 0x000fe20003f0f028 */
[----:B------:R-:W-:-:S03]  /*0e70*/  UIMAD.WIDE.U32 UR4, UR42, UR6, URZ ;  /* 0x000000062a0472a5 */ /* 0x000fc6000f8e003f */
[----:B------:R-:W-:Y:S01]  /*0e80*/  @UP1 ULDC UR6, c[0x0][0xa18] ;  /* 0x0002860000061ab9 */ /* 0x000fe20000000800 */
[----:B------:R-:W-:Y:S02]  /*0e90*/  @UP0 USHF.R.U32.HI UR42, URZ, UR7, UR5 ;  /* 0x000000073f2a0299 */ /* 0x000fe40008011605 */
[----:B------:R-:W-:Y:S01]  /*0ea0*/  UISETP.NE.AND UP0, UPT, UR36, 0x1, UPT ;  /* 0x000000012400788c */ /* 0x000fe2000bf05270 */
[----:B------:R-:W-:Y:S02]  /*0eb0*/  @UP1 ULDC UR4, c[0x0][0xa14] ;  /* 0x0002850000041ab9 */ /* 0x000fe40000000800 */
[----:B------:R-:W-:Y:S02]  /*0ec0*/  UIMAD.WIDE.U32 UR4, UR42, UR4, URZ ;  /* 0x000000042a0472a5 */ /* 0x000fe4000f8e003f */
[----:B------:R-:W-:Y:S01]  /*0ed0*/  IMAD R0, RZ, RZ, -UR42 ;  /* 0x8000002aff007e24 */ /* 0x000fe2000f8e02ff */
[----:B------:R-:W-:Y:S01]  /*0ee0*/  UMOV UR43, UR42 ;  /* 0x0000002a002b7c82 */ /* 0x000fe20008000000 */
[----:B------:R-:W-:-:S02]  /*0ef0*/  @UP1 USHF.R.U32.HI UR43, URZ, UR6, UR5 ;  /* 0x000000063f2b1299 */ /* 0x000fc40008011605 */
[----:B------:R-:W-:Y:S02]  /*0f00*/  IMAD R0, R0, UR8, R17 ;  /* 0x0000000800007c24 */ /* 0x000fe4000f8e0211 */
[----:B------:R-:W-:Y:S02]  /*0f10*/  @UP0 ULDC.64 UR6, c[0x0][0xa20] ;  /* 0x0002880000060ab9 */ /* 0x000fe40000000a00 */
[----:B------:R-:W-:-:S03]  /*0f20*/  UIMAD.WIDE.U32 UR4, UR43, UR6, URZ ;  /* 0x000000062b0472a5 */ /* 0x000fc6000f8e003f */
[----:B------:R-:W-:Y:S01]  /*0f30*/  UMOV UR6, UR43 ;  /* 0x0000002b00067c82 */ /* 0x000fe20008000000 */
[----:B------:R-:W-:-:S04]  /*0f40*/  @UP0 USHF.R.U32.HI UR6, URZ, UR7, UR5 ;  /* 0x000000073f060299 */ /* 0x000fc80008011605 */
[----:B------:R-:W-:-:S04]  /*0f50*/  UIADD3 UR4, -UR6, URZ, URZ ;  /* 0x0000003f06047290 */ /* 0x000fc8000fffe13f */
[----:B------:R-:W-:Y:S01]  /*0f60*/  UIMAD UR36, UR36, UR4, UR43 ;  /* 0x00000004242472a4 */ /* 0x000fe2000f8e022b */
[----:B-1-3--:R-:W-:Y:S11]  /*0f70*/  @!P0 BRA `(.L_x_8) ;  /* 0x0000000000688947 */ /* 0x00aff60003800000 */
[----:B------:R-:W-:-:S06]  /*0f80*/  UISETP.NE.AND UP0, UPT, UR49, 0x2, UPT ;  /* 0x000000023100788c */ /* 0x000fcc000bf05270 */
[----:B------:R-:W-:-:S13]  /*0f90*/  PLOP3.LUT P1, PT, PT, PT, UP0, 0x80, 0x0 ;  /* 0x000000000000781c */ /* 0x000fda0003f2f008 */
[----:B------:R-:W-:Y:S05]  /*0fa0*/  @!P1 BRA `(.L_x_9) ;  /* 0x0000000000449947 */ /* 0x000fea0003800000 */
[----:B------:R-:W-:-:S06]  /*0fb0*/  UISETP.NE.AND UP0, UPT, UR49, 0x3, UPT ;  /* 0x000000033100788c */ /* 0x000fcc000bf05270 */
[----:B------:R-:W-:-:S13]  /*0fc0*/  PLOP3.LUT P1, PT, PT, PT, UP0, 0x80, 0x0 ;  /* 0x000000000000781c */ /* 0x000fda0003f2f008 */
[----:B------:R-:W-:Y:S05]  /*0fd0*/  @!P1 BRA `(.L_x_10) ;  /* 0x0000000000249947 */ /* 0x000fea0003800000 */
[----:B------:R-:W-:-:S06]  /*0fe0*/  UISETP.NE.AND UP0, UPT, UR49, 0x4, UPT ;  /* 0x000000043100788c */ /* 0x000fcc000bf05270 */
[----:B------:R-:W-:-:S13]  /*0ff0*/  PLOP3.LUT P1, PT, PT, PT, UP0, 0x80, 0x0 ;  /* 0x000000000000781c */ /* 0x000fda0003f2f008 */
[----:B------:R-:W-:Y:S05]  /*1000*/  @P1 BRA `(.L_x_11) ;  /* 0x0000000000541947 */ /* 0x000fea0003800000 */
[----:B------:R-:W-:Y:S02]  /*1010*/  UIADD3 UR4, UR44, -0x1, URZ ;  /* 0xffffffff2c047890 */ /* 0x000fe4000fffe03f */
[----:B------:R-:W-:Y:S02]  /*1020*/  ULOP3.LUT UR44, UR44, 0x1, URZ, 0xc, !UPT ;  /* 0x000000012c2c7892 */ /* 0x000fe4000f8e0c3f */
[----:B------:R-:W-:-:S04]  /*1030*/  ULOP3.LUT UR4, UR4, 0x2, URZ, 0xc0, !UPT ;  /* 0x0000000204047892 */ /* 0x000fc8000f8ec03f */
[----:B------:R-:W-:-:S04]  /*1040*/  USHF.R.U32.HI UR4, URZ, 0x1, UR4 ;  /* 0x000000013f047899 */ /* 0x000fc80008011604 */
[----:B------:R-:W-:Y:S01]  /*1050*/  ULOP3.LUT UR37, UR37, UR4, URZ, 0x3c, !UPT ;  /* 0x0000000425257292 */ /* 0x000fe2000f8e3c3f */
[----:B------:R-:W-:Y:S11]  /*1060*/  BRA `(.L_x_11) ;  /* 0x00000000003c7947 */ /* 0x000ff60003800000 */
.L_x_10:
[----:B------:R-:W-:Y:S02]  /*1070*/  ULOP3.LUT UP0, URZ, UR44, 0x2, URZ, 0xc0, !UPT ;  /* 0x000000022c3f7892 */ /* 0x000fe4000f80c03f */
[----:B------:R-:W-:Y:S02]  /*1080*/  ULOP3.LUT UR44, UR44, 0x1, URZ, 0xc0, !UPT ;  /* 0x000000012c2c7892 */ /* 0x000fe4000f8ec03f */
[----:B------:R-:W-:-:S04]  /*1090*/  USEL UR4, URZ, 0x1, UP0 ;  /* 0x000000013f047887 */ /* 0x000fc80008000000 */
[----:B------:R-:W-:Y:S01]  /*10a0*/  ULOP3.LUT UR37, UR37, UR4, URZ, 0x3c, !UPT ;  /* 0x0000000425257292 */ /* 0x000fe2000f8e3c3f */
[----:B------:R-:W-:Y:S11]  /*10b0*/  BRA `(.L_x_11) ;  /* 0x0000000000287947 */ /* 0x000ff60003800000 */
.L_x_9:
[----:B------:R-:W-:Y:S02]  /*10c0*/  UIADD3 UR4, UR44, 0x1, URZ ;  /* 0x000000012c047890 */ /* 0x000fe4000fffe03f */
[----:B------:R-:W-:Y:S02]  /*10d0*/  ULOP3.LUT UR44, UR44, 0x1, URZ, 0xc, !UPT ;  /* 0x000000012c2c7892 */ /* 0x000fe4000f8e0c3f */
[----:B------:R-:W-:-:S04]  /*10e0*/  UISETP.GT.U32.AND UP0, UPT, UR4, 0x1, UPT ;  /* 0x000000010400788c */ /* 0x000fc8000bf04070 */
[----:B------:R-:W-:-:S04]  /*10f0*/  USEL UR4, URZ, 0x1, !UP0 ;  /* 0x000000013f047887 */ /* 0x000fc8000c000000 */
[----:B------:R-:W-:Y:S01]  /*1100*/  ULOP3.LUT UR37, UR37, UR4, URZ, 0x3c, !UPT ;  /* 0x0000000425257292 */ /* 0x000fe2000f8e3c3f */
[----:B------:R-:W-:Y:S11]  /*1110*/  BRA `(.L_x_11) ;  /* 0x0000000000107947 */ /* 0x000ff60003800000 */
.L_x_8:
[----:B------:R-:W-:Y:S02]  /*1120*/  UISETP.GT.U32.AND UP0, UPT, UR44, 0x1, UPT ;  /* 0x000000012c00788c */ /* 0x000fe4000bf04070 */
[----:B------:R-:W-:Y:S02]  /*1130*/  ULOP3.LUT UR44, UR44, 0x1, URZ, 0xc0, !UPT ;  /* 0x000000012c2c7892 */ /* 0x000fe4000f8ec03f */
[----:B------:R-:W-:-:S04]  /*1140*/  USEL UR4, URZ, 0x1, !UP0 ;  /* 0x000000013f047887 */ /* 0x000fc8000c000000 */
[----:B------:R-:W-:-:S12]  /*1150*/  ULOP3.LUT UR37, UR37, UR4, URZ, 0x3c, !UPT ;  /* 0x0000000425257292 */ /* 0x000fd8000f8e3c3f */
.L_x_11:
[----:B------:R-:W-:Y:S05]  /*1160*/  @!P0 BRA `(.L_x_12) ;  /* 0x0000000000408947 */ /* 0x000fea0003800000 */
[----:B------:R-:W-:-:S06]  /*1170*/  UISETP.NE.AND UP0, UPT, UR49, 0x2, UPT ;  /* 0x000000023100788c */ /* 0x000fcc000bf05270 */
[----:B------:R-:W-:-:S13]  /*1180*/  PLOP3.LUT P0, PT, PT, PT, UP0, 0x80, 0x0 ;  /* 0x000000000000781c */ /* 0x000fda0003f0f008 */
[----:B------:R-:W-:Y:S05]  /*1190*/  @!P0 BRA `(.L_x_13) ;  /* 0x00000000002c8947 */ /* 0x000fea0003800000 */
[----:B------:R-:W-:-:S06]  /*11a0*/  UISETP.NE.AND UP0, UPT, UR49, 0x3, UPT ;  /* 0x000000033100788c */ /* 0x000fcc000bf05270 */
[----:B------:R-:W-:-:S13]  /*11b0*/  PLOP3.LUT P0, PT, PT, PT, UP0, 0x80, 0x0 ;  /* 0x000000000000781c */ /* 0x000fda0003f0f008 */
[----:B------:R-:W-:Y:S05]  /*11c0*/  @!P0 BRA `(.L_x_14) ;  /* 0x0000000000188947 */ /* 0x000fea0003800000 */
[----:B------:R-:W-:Y:S01]  /*11d0*/  UISETP.NE.AND UP0, UPT, UR49, 0x4, UPT ;  /* 0x000000043100788c */ /* 0x000fe2000bf05270 */
[----:B------:R-:W-:-:S05]  /*11e0*/  IMAD.MOV.U32 R19, RZ, RZ, R0 ;  /* 0x000000ffff137224 */ /* 0x000fca00078e0000 */
[----:B------:R-:W-:-:S13]  /*11f0*/  PLOP3.LUT P0, PT, PT, PT, UP0, 0x80, 0x0 ;  /* 0x000000000000781c */ /* 0x000fda0003f0f008 */
[----:B------:R-:W-:Y:S05]  /*1200*/  @P0 BRA `(.L_x_15) ;  /* 0x00000000001c0947 */ /* 0x000fea0003800000 */
[----:B------:R-:W-:Y:S01]  /*1210*/  LEA R19, R0, 0x3, 0x1 ;  /* 0x0000000300137811 */ /* 0x000fe200078e08ff */
[----:B------:R-:W-:Y:S06]  /*1220*/  BRA `(.L_x_15) ;  /* 0x0000000000147947 */ /* 0x000fec0003800000 */
.L_x_14:
[----:B------:R-:W-:Y:S01]  /*1230*/  LEA R19, R0, 0x2, 0x1 ;  /* 0x0000000200137811 */ /* 0x000fe200078e08ff */
[----:B------:R-:W-:Y:S06]  /*1240*/  BRA `(.L_x_15) ;  /* 0x00000000000c7947 */ /* 0x000fec0003800000 */
.L_x_13:
[----:B------:R-:W-:Y:S01]  /*1250*/  LEA R19, R0, 0x1, 0x1 ;  /* 0x0000000100137811 */ /* 0x000fe200078e08ff */
[----:B------:R-:W-:Y:S06]  /*1260*/  BRA `(.L_x_15) ;  /* 0x0000000000047947 */ /* 0x000fec0003800000 */
.L_x_12:
[----:B------:R-:W-:-:S07]  /*1270*/  SHF.L.U32 R19, R0, 0x1, RZ ;  /* 0x0000000100137819 */ /* 0x000fce00000006ff */
.L_x_15:
[----:B------:R-:W-:Y:S01]  /*1280*/  ULOP3.LUT UR6, UR47, 0x1, URZ, 0xfc, !UPT ;  /* 0x000000012f067892 */ /* 0x000fe2000f8efc3f */
[----:B------:R-:W-:Y:S01]  /*1290*/  LEA R0, R0, 0xbf, 0x7 ;  /* 0x000000bf00007811 */ /* 0x000fe200078e38ff */
[----:B------:R-:W-:Y:S02]  /*12a0*/  ULDC UR4, c[0x0][0x28c] ;  /* 0x0000a30000047ab9 */ /* 0x000fe40000000800 */
[----:B------:R-:W-:Y:S01]  /*12b0*/  UIADD3 UR4, UR4, 0x3f, URZ ;  /* 0x0000003f04047890 */ /* 0x000fe2000fffe03f */
[----:B------:R-:W-:Y:S01]  /*12c0*/  SHF.R.S32.HI R3, RZ, 0x1f, R0 ;  /* 0x0000001fff037819 */ /* 0x000fe20000011400 */
[----:B------:R-:W-:Y:S02]  /*12d0*/  UISETP.NE.AND UP0, UPT, UR6, 0x3, UPT ;  /* 0x000000030600788c */ /* 0x000fe4000bf05270 */
[----:B------:R-:W-:Y:S01]  /*12e0*/  USHF.R.S32.HI UR5, URZ, 0x1f, UR4 ;  /* 0x0000001f3f057899 */ /* 0x000fe20008011404 */
[----:B------:R-:W-:-:S03]  /*12f0*/  LEA.HI R3, R3, R0, RZ, 0x6 ;  /* 0x0000000003037211 */ /* 0x000fc600078f30ff */
[----:B------:R-:W-:Y:S01]  /*1300*/  PLOP3.LUT P0, PT, PT, PT, UP0, 0x80, 0x0 ;  /* 0x000000000000781c */ /* 0x000fe20003f0f008 */
[----:B------:R-:W-:Y:S01]  /*1310*/  ULEA.HI UR5, UR5, UR4, URZ, 0x6 ;  /* 0x0000000405057291 */ /* 0x000fe2000f8f303f */
[----:B------:R-:W-:-:S03]  /*1320*/  SHF.R.S32.HI R0, RZ, 0x6, R3 ;  /* 0x00000006ff007819 */ /* 0x000fc60000011403 */
[----:B------:R-:W-:-:S06]  /*1330*/  USHF.R.S32.HI UR5, URZ, 0x6, UR5 ;  /* 0x000000063f057899 */ /* 0x000fcc0008011405 */
[----:B------:R-:W-:Y:S02]  /*1340*/  VIMNMX R0, R0, UR5, PT ;  /* 0x0000000500007c48 */ /* 0x000fe4000bfe0100 */
[----:B------:R-:W-:Y:S05]  /*1350*/  @!P0 BRA `(.L_x_16) ;  /* 0x0000000000048947 */ /* 0x000fea0003800000 */
[----:B------:R-:W-:Y:S01]  /*1360*/  BPT.TRAP 0x1 ;  /* 0x000000040000795c */ /* 0x000fe20000300000 */
.L_x_16:
[----:B------:R-:W-:Y:S01]  /*1370*/  ULEA UR4, UR44, UR39, 0x3 ;  /* 0x000000272c047291 */ /* 0x000fe2000f8e183f */
[----:B------:R-:W-:Y:S01]  /*1380*/  IMAD.U32 R3, RZ, RZ, UR37 ;  /* 0x00000025ff037e24 */ /* 0x000fe2000f8e00ff */
[----:B------:R-:W-:-:S04]  /*1390*/  UISETP.NE.AND UP0, UPT, UR46, 0x3, UPT ;  /* 0x000000032e00788c */ /* 0x000fc8000bf05270 */
[----:B------:R-:W-:Y:S02]  /*13a0*/  SHF.L.U32 R3, R3, 0x1f, RZ ;  /* 0x0000001f03037819 */ /* 0x000fe400000006ff */
[----:B------:R-:W-:Y:S02]  /*13b0*/  PLOP3.LUT P0, PT, PT, PT, UP0, 0x80, 0x0 ;  /* 0x000000000000781c */ /* 0x000fe40003f0f008 */
[----:B------:R-:W1:Y:S02]  /*13c0*/  SYNCS.PHASECHK.TRANS64.TRYWAIT P1, [UR4+0x19450], R3 ;  /* 0x01945003ff0075a7 */ /* 0x000e640008020144 */
[----:B-1----:R-:W-:Y:S09]  /*13d0*/  @!P1 BRA `(.L_x_17) ;  /* 0x0000008800e09947 */ /* 0x002ff20003800000 */
.L_x_124:
[----:B------:R-:W-:Y:S05]  /*13e0*/  @!P0 BRA `(.L_x_18) ;  /* 0x0000000000048947 */ /* 0x000fea0003800000 */
[----:B------:R-:W-:Y:S01]  /*13f0*/  BPT.TRAP 0x1 ;  /* 0x000000040000795c */ /* 0x000fe20000300000 */
.L_x_18:
[----:B------:R-:W-:Y:S01]  /*1400*/  ULEA UR31, UR38, UR39, 0x3 ;  /* 0x00000027261f7291 */ /* 0x000fe2000f8e183f */
[----:B-1----:R-:W-:Y:S01]  /*1410*/  SHF.L.U32 R3, R22, 0x1f, RZ ;  /* 0x0000001f16037819 */ /* 0x002fe200000006ff */
[----:B------:R-:W-:Y:S01]  /*1420*/  UIADD3 UR30, UR39, 0x19490, URZ ;  /* 0x00019490271e7890 */ /* 0x000fe2000fffe03f */
[----:B------:R-:W-:Y:S01]  /*1430*/  SHF.L.U32 R4, R104, 0x1f, RZ ;  /* 0x0000001f68047819 */ /* 0x000fe200000006ff */
[----:B------:R-:W-:Y:S02]  /*1440*/  ULEA UR29, UR49, 0xfffffff8, 0x3 ;  /* 0xfffffff8311d7891 */ /* 0x000fe4000f8e183f */
[----:B------:R-:W-:Y:S02]  /*1450*/  ULEA UR28, UR49, UR30, 0x3 ;  /* 0x0000001e311c7291 */ /* 0x000fe4000f8e183f */
[----:B------:R-:W-:Y:S01]  /*1460*/  ULOP3.LUT UR29, UR29, 0x8, URZ, 0xc, !UPT ;  /* 0x000000081d1d7892 */ /* 0x000fe2000f8e0c3f */
[----:B------:R-:W1:Y:S02]  /*1470*/  SYNCS.PHASECHK.TRANS64.TRYWAIT P1, [UR31+0x19400], R3 ;  /* 0x01940003ff0075a7 */ /* 0x000e64000802015f */
[----:B-1----:R-:W-:Y:S09]  /*1480*/  @!P1 BRA `(.L_x_19) ;  /* 0x0000008800cc9947 */ /* 0x002ff20003800000 */
.L_x_125:
[----:B------:R-:W2:Y:S02]  /*1490*/  SYNCS.PHASECHK.TRANS64.TRYWAIT P1, [UR28+-0x8], R4 ;  /* 0xfffff804ff0075a7 */ /* 0x000ea4000802015c */
[----:B--2---:R-:W-:Y:S05]  /*14a0*/  @!P1 BRA `(.L_x_20) ;  /* 0x0000008800dc9947 */ /* 0x004fea0003800000 */
.L_x_126:
[----:B------:R-:W-:Y:S01]  /*14b0*/  UIMAD UR26, UR38, 0x300, UR41 ;  /* 0x00000300261a78a4 */ /* 0x000fe2000f8e0229 */
[----:B------:R-:W-:Y:S01]  /*14c0*/  WARPGROUP.ARRIVE ;  /* 0x00000000000079c5 */ /* 0x000fe20000000000 */
[----:B------:R-:W-:Y:S01]  /*14d0*/  UIMAD UR24, UR44, 0x300, UR40 ;  /* 0x000003002c1878a4 */ /* 0x000fe2000f8e0228 */
[----:B-1----:R-:W-:Y:S01]  /*14e0*/  IMAD R3, R19, 0x40, R16 ;  /* 0x0000004013037824 */ /* 0x002fe200078e0210 */
[----:B------:R-:W-:Y:S01]  /*14f0*/  UMOV UR27, 0x80000020 ;  /* 0x80000020001b7882 */ /* 0x000fe20000000000 */
[----:B------:R-:W-:Y:S01]  /*1500*/  UMOV UR25, 0x80000020 ;  /* 0x8000002000197882 */ /* 0x000fe20000000000 */
[----:B------:R-:W-:Y:S01]  /*1510*/  UIADD3 UR6, UR26, 0x2, URZ ;  /* 0x000000021a067890 */ /* 0x000fe2000fffe03f */
[C---:B------:R-:W-:Y:S01]  /*1520*/  IADD3 R4, R18.reuse, 0x8, RZ ;  /* 0x0000000812047810 */ /* 0x040fe20007ffe0ff */
[----:B------:R-:W-:Y:S01]  /*1530*/  UIADD3 UR4, UR24, 0x2, URZ ;  /* 0x0000000218047890 */ /* 0x000fe2000fffe03f */
[C---:B------:R-:W-:Y:S01]  /*1540*/  VIADD R5, R3.reuse, 0x8 ;  /* 0x0000000803057836 */ /* 0x040fe20000000000 */
[----:B------:R-:W-:Y:S01]  /*1550*/  UMOV UR7, 0x80000020 ;  /* 0x8000002000077882 */ /* 0x000fe20000000000 */
[----:B------:R-:W-:Y:S01]  /*1560*/  HGMMA.64x64x16.F32 R24, gdesc[UR24], RZ, !UPT, gsb0 ;  /* 0x00e00000181879f0 */ /* 0x000fe2000c0008ff */
[----:B------:R-:W-:Y:S01]  /*1570*/  UMOV UR5, 0x80000020 ;  /* 0x8000002000057882 */ /* 0x000fe20000000000 */
[----:B------:R-:W-:Y:S01]  /*1580*/  UIADD3 UR10, UR26, 0x100, URZ ;  /* 0x000001001a0a7890 */ /* 0x000fe2000fffe03f */
[----:B------:R-:W-:Y:S01]  /*1590*/  ISETP.GE.AND P6, PT, R3, R4, PT ;  /* 0x000000040300720c */ /* 0x000fe20003fc6270 */
[----:B------:R-:W-:Y:S01]  /*15a0*/  UIADD3 UR8, UR24, 0x100, URZ ;  /* 0x0000010018087890 */ /* 0x000fe2000fffe03f */
[C---:B------:R-:W-:Y:S01]  /*15b0*/  IADD3 R4, R18.reuse, 0x10, RZ ;  /* 0x0000001012047810 */ /* 0x040fe20007ffe0ff */
[----:B------:R-:W-:Y:S01]  /*15c0*/  UMOV UR11, 0x80000020 ;  /* 0x80000020000b7882 */ /* 0x000fe20000000000 */
[----:B------:R-:W-:Y:S01]  /*15d0*/  UMOV UR9, 0x80000020 ;  /* 0x8000002000097882 */ /* 0x000fe20000000000 */
[----:B------:R-:W-:Y:S01]  /*15e0*/  UIADD3 UR14, UR26, 0x102, URZ ;  /* 0x000001021a0e7890 */ /* 0x000fe2000fffe03f */
[CC--:B------:R-:W-:Y:S01]  /*15f0*/  ISETP.GE.AND P1, PT, R5.reuse, R18.reuse, PT ;  /* 0x000000120500720c */ /* 0x0c0fe20003f26270 */
[----:B------:R-:W-:Y:S01]  /*1600*/  UIADD3 UR12, UR24, 0x102, URZ ;  /* 0x00000102180c7890 */ /* 0x000fe2000fffe03f */
[----:B------:R-:W-:Y:S01]  /*1610*/  ISETP.GT.AND P3, PT, R5, R18, PT ;  /* 0x000000120500720c */ /* 0x000fe20003f64270 */
[----:B------:R-:W-:Y:S01]  /*1620*/  UMOV UR15, 0x80000020 ;  /* 0x80000020000f7882 */ /* 0x000fe20000000000 */
[----:B------:R-:W-:Y:S01]  /*1630*/  UMOV UR13, 0x80000020 ;  /* 0x80000020000d7882 */ /* 0x000fe20000000000 */
[----:B------:R-:W-:Y:S01]  /*1640*/  UIADD3 UR18, UR26, 0x200, URZ ;  /* 0x000002001a127890 */ /* 0x000fe2000fffe03f */
[C---:B------:R-:W-:Y:S01]  /*1650*/  ISETP.GE.AND P2, PT, R3.reuse, R4, PT ;  /* 0x000000040300720c */ /* 0x040fe20003f46270 */
[----:B------:R-:W-:Y:S01]  /*1660*/  UIADD3 UR16, UR24, 0x200, URZ ;  /* 0x0000020018107890 */ /* 0x000fe2000fffe03f */
[C---:B------:R-:W-:Y:S01]  /*1670*/  VIADD R4, R18.reuse, 0x18 ;  /* 0x0000001812047836 */ /* 0x040fe20000000000 */
[----:B------:R-:W-:Y:S01]  /*1680*/  UMOV UR19, 0x80000020 ;  /* 0x8000002000137882 */ /* 0x000fe20000000000 */
[----:B------:R-:W-:Y:S01]  /*1690*/  UMOV UR17, 0x80000020 ;  /* 0x8000002000117882 */ /* 0x000fe20000000000 */
[----:B------:R-:W-:Y:S01]  /*16a0*/  UIADD3 UR22, UR26, 0x202, URZ ;  /* 0x000002021a167890 */ /* 0x000fe2000fffe03f */
[C---:B------:R-:W-:Y:S01]  /*16b0*/  VIADD R6, R18.reuse, 0x9 ;  /* 0x0000000912067836 */ /* 0x040fe20000000000 */
[----:B------:R-:W-:Y:S01]  /*16c0*/  UIADD3 UR20, UR24, 0x202, URZ ;  /* 0x0000020218147890 */ /* 0x000fe2000fffe03f */
[C---:B------:R-:W-:Y:S01]  /*16d0*/  VIADD R8, R18.reuse, 0x11 ;  /* 0x0000001112087836 */ /* 0x040fe20000000000 */
[----:B------:R-:W-:Y:S01]  /*16e0*/  UMOV UR23, 0x80000020 ;  /* 0x8000002000177882 */ /* 0x000fe20000000000 */
[----:B------:R-:W-:Y:S01]  /*16f0*/  UMOV UR21, 0x80000020 ;  /* 0x8000002000157882 */ /* 0x000fe20000000000 */
[C---:B------:R-:W-:Y:S01]  /*1700*/  ISETP.GE.AND P5, PT, R3.reuse, R6, PT ;  /* 0x000000060300720c */ /* 0x040fe20003fa6270 */
[----:B------:R-:W-:Y:S01]  /*1710*/  VIADD R6, R18, 0x20 ;  /* 0x0000002012067836 */ /* 0x000fe20000000000 */
[----:B------:R-:W-:-:S02]  /*1720*/  ISETP.GE.AND P4, PT, R3, R8, PT ;  /* 0x000000080300720c */ /* 0x000fc40003f86270 */
[----:B------:R-:W-:Y:S01]  /*1730*/  P2R R9, PR, RZ, 0x1 ;  /* 0x00000001ff097803 */ /* 0x000fe20000000000 */
[----:B------:R-:W-:Y:S02]  /*1740*/  WARPGROUP.DEPBAR.LE gsb0, 0x0 ;  /* 0x00008000000079c5 */ /* 0x000fe40000010000 */
[----:B------:R-:W-:-:S06]  /*1750*/  WARPGROUP.ARRIVE ;  /* 0x00000000000079c5 */ /* 0x000fcc0000000000 */
[----:B------:R-:W-:Y:S01]  /*1760*/  HGMMA.64x64x16.F32 R24, gdesc[UR4], R24, gsb0 ;  /* 0x00e00000041879f0 */ /* 0x000fe20008000818 */
[----:B------:R-:W-:Y:S02]  /*1770*/  ULDC UR6, c[0x0][0x604] ;  /* 0x0001810000067ab9 */ /* 0x000fe40000000800 */
[----:B------:R-:W-:Y:S02]  /*1780*/  WARPGROUP.DEPBAR.LE gsb0, 0x0 ;  /* 0x00008000000079c5 */ /* 0x000fe40000010000 */
[----:B------:R-:W-:-:S06]  /*1790*/  WARPGROUP.ARRIVE ;  /* 0x00000000000079c5 */ /* 0x000fcc0000000000 */
[----:B------:R-:W-:Y:S03]  /*17a0*/  HGMMA.64x64x16.F32 R24, gdesc[UR8], R24, gsb0 ;  /* 0x00e00000081879f0 */ /* 0x000fe60008000818 */
        /* <DEDUP_REMOVED lines=10> */
[----:B------:R-:W-:Y:S02]  /*1850*/  FSEL R26, R26, -INF , P1 ;  /* 0xff8000001a1a7808 */ /* 0x000fe40000800000 */
[-C--:B------:R-:W-:Y:S02]  /*1860*/  ISETP.GE.AND P1, PT, R3, R18.reuse, PT ;  /* 0x000000120300720c */ /* 0x080fe40003f26270 */
[----:B------:R-:W-:Y:S02]  /*1870*/  FSEL R27, R27, -INF , P3 ;  /* 0xff8000001b1b7808 */ /* 0x000fe40001800000 */
[----:B------:R-:W-:-:S02]  /*1880*/  ISETP.GT.AND P3, PT, R3, R18, PT ;  /* 0x000000120300720c */ /* 0x000fc40003f64270 */
[----:B------:R-:W-:Y:S02]  /*1890*/  FSEL R24, R24, -INF , P1 ;  /* 0xff80000018187808 */ /* 0x000fe40000800000 */
[----:B------:R-:W-:Y:S02]  /*18a0*/  FSEL R30, R30, -INF , P1 ;  /* 0xff8000001e1e7808 */ /* 0x000fe40000800000 */
[----:B------:R-:W-:Y:S02]  /*18b0*/  ISETP.GE.AND P1, PT, R3, R4, PT ;  /* 0x000000040300720c */ /* 0x000fe40003f26270 */
[----:B------:R-:W-:Y:S02]  /*18c0*/  IADD3 R4, R18, 0x19, RZ ;  /* 0x0000001912047810 */ /* 0x000fe40007ffe0ff */
[----:B------:R-:W-:Y:S02]  /*18d0*/  FSEL R25, R25, -INF , P3 ;  /* 0xff80000019197808 */ /* 0x000fe40001800000 */
[----:B------:R-:W-:-:S02]  /*18e0*/  FSEL R31, R31, -INF , P3 ;  /* 0xff8000001f1f7808 */ /* 0x000fc40001800000 */
[C---:B------:R-:W-:Y:S01]  /*18f0*/  ISETP.GE.AND P3, PT, R3.reuse, R4, PT ;  /* 0x000000040300720c */ /* 0x040fe20003f66270 */
[----:B------:R-:W-:Y:S01]  /*1900*/  VIADD R4, R18, 0x21 ;  /* 0x0000002112047836 */ /* 0x000fe20000000000 */
[----:B------:R-:W-:Y:S02]  /*1910*/  FSEL R28, R28, -INF , P6 ;  /* 0xff8000001c1c7808 */ /* 0x000fe40003000000 */
[----:B------:R-:W-:Y:S02]  /*1920*/  FMNMX R5, R24, R25, !PT ;  /* 0x0000001918057209 */ /* 0x000fe40007800000 */
[----:B------:R-:W-:Y:S02]  /*1930*/  FSEL R34, R34, -INF , P6 ;  /* 0xff80000022227808 */ /* 0x000fe40003000000 */
[----:B------:R-:W-:Y:S02]  /*1940*/  ISETP.GE.AND P6, PT, R3, R6, PT ;  /* 0x000000060300720c */ /* 0x000fe40003fc6270 */
[----:B------:R-:W-:-:S02]  /*1950*/  FSEL R29, R29, -INF , P5 ;  /* 0xff8000001d1d7808 */ /* 0x000fc40002800000 */
[----:B------:R-:W-:Y:S02]  /*1960*/  FSEL R35, R35, -INF , P5 ;  /* 0xff80000023237808 */ /* 0x000fe40002800000 */
[----:B------:R-:W-:Y:S02]  /*1970*/  FMNMX R6, R28, R5, !PT ;  /* 0x000000051c067209 */ /* 0x000fe40007800000 */
[----:B------:R-:W-:Y:S02]  /*1980*/  ISETP.GE.AND P5, PT, R3, R4, PT ;  /* 0x000000040300720c */ /* 0x000fe40003fa6270 */
[----:B------:R-:W-:Y:S02]  /*1990*/  IADD3 R4, R18, 0x28, RZ ;  /* 0x0000002812047810 */ /* 0x000fe40007ffe0ff */
[----:B------:R-:W-:Y:S02]  /*19a0*/  FSEL R32, R32, -INF , P2 ;  /* 0xff80000020207808 */ /* 0x000fe40001000000 */
[----:B------:R-:W-:-:S02]  /*19b0*/  FMNMX R5, R29, R6, !PT ;  /* 0x000000061d057209 */ /* 0x000fc40007800000 */
[----:B------:R-:W-:Y:S02]  /*19c0*/  FSEL R38, R38, -INF , P2 ;  /* 0xff80000026267808 */ /* 0x000fe40001000000 */
[----:B------:R-:W-:Y:S01]  /*19d0*/  ISETP.GE.AND P2, PT, R3, R4, PT ;  /* 0x000000040300720c */ /* 0x000fe20003f46270 */
[----:B------:R-:W-:Y:S01]  /*19e0*/  VIADD R4, R18, 0x29 ;  /* 0x0000002912047836 */ /* 0x000fe20000000000 */
[----:B------:R-:W-:Y:S02]  /*19f0*/  FSEL R33, R33, -INF , P4 ;  /* 0xff80000021217808 */ /* 0x000fe40002000000 */
[----:B------:R-:W-:Y:S02]  /*1a00*/  FMNMX R6, R32, R5, !PT ;  /* 0x0000000520067209 */ /* 0x000fe40007800000 */
[----:B------:R-:W-:Y:S02]  /*1a10*/  FSEL R39, R39, -INF , P4 ;  /* 0xff80000027277808 */ /* 0x000fe40002000000 */
[----:B------:R-:W-:Y:S01]  /*1a20*/  ISETP.GE.AND P4, PT, R3, R4, PT ;  /* 0x000000040300720c */ /* 0x000fe20003f86270 */
[----:B------:R-:W-:Y:S01]  /*1a30*/  VIADD R4, R18, 0x30 ;  /* 0x0000003012047836 */ /* 0x000fe20000000000 */
[----:B------:R-:W-:-:S02]  /*1a40*/  FSEL R36, R36, -INF , P1 ;  /* 0xff80000024247808 */ /* 0x000fc40000800000 */
[----:B------:R-:W-:Y:S02]  /*1a50*/  FMNMX R5, R33, R6, !PT ;  /* 0x0000000621057209 */ /* 0x000fe40007800000 */
[----:B------:R-:W-:Y:S02]  /*1a60*/  FSEL R37, R37, -INF , P3 ;  /* 0xff80000025257808 */ /* 0x000fe40001800000 */
[----:B------:R-:W-:Y:S02]  /*1a70*/  FMNMX R6, R36, R5, !PT ;  /* 0x0000000524067209 */ /* 0x000fe40007800000 */
[----:B------:R-:W-:Y:S02]  /*1a80*/  FSEL R42, R42, -INF , P1 ;  /* 0xff8000002a2a7808 */ /* 0x000fe40000800000 */
[----:B------:R-:W-:Y:S02]  /*1a90*/  ISETP.GE.AND P1, PT, R3, R4, PT ;  /* 0x000000040300720c */ /* 0x000fe40003f26270 */
[----:B------:R-:W-:-:S02]  /*1aa0*/  IADD3 R4, R18, 0x38, RZ ;  /* 0x0000003812047810 */ /* 0x000fc40007ffe0ff */
[----:B------:R-:W-:Y:S02]  /*1ab0*/  FSEL R40, R40, -INF , P6 ;  /* 0xff80000028287808 */ /* 0x000fe40003000000 */
[----:B------:R-:W-:Y:S02]  /*1ac0*/  FMNMX R5, R37, R6, !PT ;  /* 0x0000000625057209 */ /* 0x000fe40007800000 */
[----:B------:R-:W-:Y:S02]  /*1ad0*/  FSEL R43, R43, -INF , P3 ;  /* 0xff8000002b2b7808 */ /* 0x000fe40001800000 */
[----:B------:R-:W-:Y:S01]  /*1ae0*/  ISETP.GE.AND P3, PT, R3, R4, PT ;  /* 0x000000040300720c */ /* 0x000fe20003f66270 */
[----:B------:R-:W-:Y:S01]  /*1af0*/  VIADD R4, R18, 0x39 ;  /* 0x0000003912047836 */ /* 0x000fe20000000000 */
[----:B------:R-:W-:Y:S02]  /*1b00*/  FSEL R41, R41, -INF , P5 ;  /* 0xff80000029297808 */ /* 0x000fe40002800000 */
[----:B------:R-:W-:-:S02]  /*1b10*/  FMNMX R6, R40, R5, !PT ;  /* 0x0000000528067209 */ /* 0x000fc40007800000 */
[----:B------:R-:W-:Y:S02]  /*1b20*/  FSEL R44, R44, -INF , P2 ;  /* 0xff8000002c2c7808 */ /* 0x000fe40001000000 */
[----:B------:R-:W-:Y:S02]  /*1b30*/  FSEL R52, R52, -INF , P3 ;  /* 0xff80000034347808 */ /* 0x000fe40001800000 */
[----:B------:R-:W-:Y:S02]  /*1b40*/  FMNMX R5, R41, R6, !PT ;  /* 0x0000000629057209 */ /* 0x000fe40007800000 */
[----:B------:R-:W-:Y:S01]  /*1b50*/  ISETP.GE.AND P3, PT, R3, R4, PT ;  /* 0x000000040300720c */ /* 0x000fe20003f66270 */
[----:B------:R-:W-:Y:S01]  /*1b60*/  VIADD R4, R18, 0x31 ;  /* 0x0000003112047836 */ /* 0x000fe20000000000 */
[----:B------:R-:W-:Y:S02]  /*1b70*/  FSEL R45, R45, -INF , P4 ;  /* 0xff8000002d2d7808 */ /* 0x000fe40002000000 */
[----:B------:R-:W-:-:S02]  /*1b80*/  FMNMX R6, R44, R5, !PT ;  /* 0x000000052c067209 */ /* 0x000fc40007800000 */
[----:B------:R-:W-:Y:S02]  /*1b90*/  FSEL R53, R53, -INF , P3 ;  /* 0xff80000035357808 */ /* 0x000fe40001800000 */
[----:B------:R-:W-:Y:S02]  /*1ba0*/  ISETP.GE.AND P3, PT, R3, R4, PT ;  /* 0x000000040300720c */ /* 0x000fe40003f66270 */
[----:B------:R-:W-:Y:S02]  /*1bb0*/  FSEL R48, R48, -INF , P1 ;  /* 0xff80000030307808 */ /* 0x000fe40000800000 */
[----:B------:R-:W-:Y:S02]  /*1bc0*/  FMNMX R3, R45, R6, !PT ;  /* 0x000000062d037209 */ /* 0x000fe40007800000 */
[----:B------:R-:W-:Y:S02]  /*1bd0*/  FSEL R49, R49, -INF , P3 ;  /* 0xff80000031317808 */ /* 0x000fe40001800000 */
[----:B------:R-:W-:-:S02]  /*1be0*/  FMNMX R4, R48, R3, !PT ;  /* 0x0000000330047209 */ /* 0x000fc40007800000 */
[----:B------:R-:W-:Y:S02]  /*1bf0*/  FSEL R46, R46, -INF , P6 ;  /* 0xff8000002e2e7808 */ /* 0x000fe40003000000 */
[----:B------:R-:W-:Y:S02]  /*1c00*/  FMNMX R3, R49, R4, !PT ;  /* 0x0000000431037209 */ /* 0x000fe40007800000 */
[----:B------:R-:W-:Y:S02]  /*1c10*/  FSEL R47, R47, -INF , P5 ;  /* 0xff8000002f2f7808 */ /* 0x000fe40002800000 */
[----:B------:R-:W-:Y:S02]  /*1c20*/  FMNMX R4, R52, R3, !PT ;  /* 0x0000000334047209 */ /* 0x000fe40007800000 */
[----:B------:R-:W-:Y:S02]  /*1c30*/  FMNMX R3, R26, R27, !PT ;  /* 0x0000001b1a037209 */ /* 0x000fe40007800000 */
[----:B------:R-:W-:-:S02]  /*1c40*/  FMNMX R5, R53, R4, !PT ;  /* 0x0000000435057209 */ /* 0x000fc40007800000 */
[----:B------:R-:W-:Y:S02]  /*1c50*/  FMNMX R6, R30, R3, !PT ;  /* 0x000000031e067209 */ /* 0x000fe40007800000 */
[----:B------:R-:W-:Y:S01]  /*1c60*/  FSEL R50, R50, -INF , P2 ;  /* 0xff80000032327808 */ /* 0x000fe20001000000 */
[----:B------:R-:W1:Y:S01]  /*1c70*/  SHFL.BFLY PT, R4, R5, 0x1, 0x1f ;  /* 0x0c201f0005047f89 */ /* 0x000e6200000e0000 */
[----:B------:R-:W-:Y:S02]  /*1c80*/  FMNMX R3, R31, R6, !PT ;  /* 0x000000061f037209 */ /* 0x000fe40007800000 */
[----:B------:R-:W-:Y:S02]  /*1c90*/  FSEL R51, R51, -INF , P4 ;  /* 0xff80000033337808 */ /* 0x000fe40002000000 */
[----:B------:R-:W-:Y:S02]  /*1ca0*/  FMNMX R6, R34, R3, !PT ;  /* 0x0000000322067209 */ /* 0x000fe40007800000 */
[----:B------:R-:W-:-:S02]  /*1cb0*/  FSEL R54, R54, -INF , P1 ;  /* 0xff80000036367808 */ /* 0x000fc40000800000 */
[----:B------:R-:W-:Y:S02]  /*1cc0*/  FMNMX R3, R35, R6, !PT ;  /* 0x0000000623037209 */ /* 0x000fe40007800000 */
[----:B------:R-:W-:Y:S02]  /*1cd0*/  FSEL R55, R55, -INF , P3 ;  /* 0xff80000037377808 */ /* 0x000fe40001800000 */
[----:B------:R-:W-:-:S04]  /*1ce0*/  FMNMX R6, R38, R3, !PT ;  /* 0x0000000326067209 */ /* 0x000fc80007800000 */
[----:B------:R-:W-:-:S04]  /*1cf0*/  FMNMX R3, R39, R6, !PT ;  /* 0x0000000627037209 */ /* 0x000fc80007800000 */
[----:B------:R-:W-:Y:S02]  /*1d00*/  FMNMX R6, R42, R3, !PT ;  /* 0x000000032a067209 */ /* 0x000fe40007800000 */
[----:B-1----:R-:W-:Y:S02]  /*1d10*/  FMNMX R7, R5, R4, !PT ;  /* 0x0000000405077209 */ /* 0x002fe40007800000 */
[----:B------:R-:W-:-:S03]  /*1d20*/  FMNMX R3, R43, R6, !PT ;  /* 0x000000062b037209 */ /* 0x000fc60007800000 */
[----:B------:R-:W1:Y:S01]  /*1d30*/  SHFL.BFLY PT, R4, R7, 0x2, 0x1f ;  /* 0x0c401f0007047f89 */ /* 0x000e6200000e0000 */
[----:B------:R-:W-:-:S04]  /*1d40*/  FMNMX R6, R46, R3, !PT ;  /* 0x000000032e067209 */ /* 0x000fc80007800000 */
[----:B------:R-:W-:-:S04]  /*1d50*/  FMNMX R3, R47, R6, !PT ;  /* 0x000000062f037209 */ /* 0x000fc80007800000 */
[----:B------:R-:W-:-:S04]  /*1d60*/  FMNMX R6, R50, R3, !PT ;  /* 0x0000000332067209 */ /* 0x000fc80007800000 */
[----:B------:R-:W-:-:S04]  /*1d70*/  FMNMX R3, R51, R6, !PT ;  /* 0x0000000633037209 */ /* 0x000fc80007800000 */
[----:B------:R-:W-:-:S04]  /*1d80*/  FMNMX R6, R54, R3, !PT ;  /* 0x0000000336067209 */ /* 0x000fc80007800000 */
[----:B------:R-:W-:Y:S02]  /*1d90*/  FMNMX R6, R55, R6, !PT ;  /* 0x0000000637067209 */ /* 0x000fe40007800000 */
[----:B-1----:R-:W-:-:S03]  /*1da0*/  FMNMX R4, R7, R4, !PT ;  /* 0x0000000407047209 */ /* 0x002fc60007800000 */
[----:B------:R-:W1:Y:S01]  /*1db0*/  SHFL.BFLY PT, R3, R6, 0x1, 0x1f ;  /* 0x0c201f0006037f89 */ /* 0x000e6200000e0000 */
[----:B------:R-:W-:-:S04]  /*1dc0*/  FSETP.NEU.AND P0, PT, R4, -INF , PT ;  /* 0xff8000000400780b */ /* 0x000fc80003f0d000 */
[----:B------:R-:W-:Y:S02]  /*1dd0*/  FSEL R8, R4, RZ, P0 ;  /* 0x000000ff04087208 */ /* 0x000fe40000000000 */
[----:B------:R-:W-:-:S03]  /*1de0*/  ISETP.NE.AND P0, PT, R9, RZ, PT ;  /* 0x000000ff0900720c */ /* 0x000fc60003f05270 */
[----:B------:R-:W-:-:S04]  /*1df0*/  FMUL R8, R8, UR6 ;  /* 0x0000000608087c20 */ /* 0x000fc80008400000 */
[--C-:B------:R-:W-:Y:S01]  /*1e00*/  FFMA R25, R25, UR6, -R8.reuse ;  /* 0x0000000619197c23 */ /* 0x100fe20008000808 */
[--C-:B------:R-:W-:Y:S01]  /*1e10*/  FFMA R24, R24, UR6, -R8.reuse ;  /* 0x0000000618187c23 */ /* 0x100fe20008000808 */
[--C-:B------:R-:W-:Y:S01]  /*1e20*/  FFMA R36, R36, UR6, -R8.reuse ;  /* 0x0000000624247c23 */ /* 0x100fe20008000808 */
[--C-:B------:R-:W-:Y:S01]  /*1e30*/  FFMA R29, R29, UR6, -R8.reuse ;  /* 0x000000061d1d7c23 */ /* 0x100fe20008000808 */
[--C-:B------:R-:W-:Y:S01]  /*1e40*/  FFMA R37, R37, UR6, -R8.reuse ;  /* 0x0000000625257c23 */ /* 0x100fe20008000808 */
[----:B------:R-:W-:Y:S01]  /*1e50*/  FSETP.GEU.AND P2, PT, R25, -126, PT ;  /* 0xc2fc00001900780b */ /* 0x000fe20003f4e000 */
[--C-:B------:R-:W-:Y:S01]  /*1e60*/  FFMA R28, R28, UR6, -R8.reuse ;  /* 0x000000061c1c7c23 */ /* 0x100fe20008000808 */
[----:B------:R-:W-:Y:S01]  /*1e70*/  FSETP.GEU.AND P5, PT, R24, -126, PT ;  /* 0xc2fc00001800780b */ /* 0x000fe20003fae000 */
[--C-:B------:R-:W-:Y:S01]  /*1e80*/  FFMA R32, R32, UR6, -R8.reuse ;  /* 0x0000000620207c23 */ /* 0x100fe20008000808 */
[--C-:B------:R-:W-:Y:S01]  /*1e90*/  FFMA R33, R33, UR6, -R8.reuse ;  /* 0x0000000621217c23 */ /* 0x100fe20008000808 */
[----:B------:R-:W-:Y:S01]  /*1ea0*/  FSETP.GEU.AND P4, PT, R29, -126, PT ;  /* 0xc2fc00001d00780b */ /* 0x000fe20003f8e000 */
[--C-:B------:R-:W-:Y:S01]  /*1eb0*/  FFMA R40, R40, UR6, -R8.reuse ;  /* 0x0000000628287c23 */ /* 0x100fe20008000808 */
[----:B-1----:R-:W-:Y:S01]  /*1ec0*/  FMNMX R3, R6, R3, !PT ;  /* 0x0000000306037209 */ /* 0x002fe20007800000 */
[--C-:B------:R-:W-:Y:S01]  /*1ed0*/  FFMA R41, R41, UR6, -R8.reuse ;  /* 0x0000000629297c23 */ /* 0x100fe20008000808 */
[----:B------:R-:W-:Y:S01]  /*1ee0*/  FSETP.GEU.AND P6, PT, R28, -126, PT ;  /* 0xc2fc00001c00780b */ /* 0x000fe20003fce000 */
[--C-:B------:R-:W-:Y:S01]  /*1ef0*/  FFMA R44, R44, UR6, -R8.reuse ;  /* 0x000000062c2c7c23 */ /* 0x100fe20008000808 */
[----:B------:R-:W-:Y:S01]  /*1f00*/  FSETP.GEU.AND P3, PT, R32, -126, PT ;  /* 0xc2fc00002000780b */ /* 0x000fe20003f6e000 */
[----:B------:R-:W1:Y:S01]  /*1f10*/  SHFL.BFLY PT, R6, R3, 0x2, 0x1f ;  /* 0x0c401f0003067f89 */ /* 0x000e6200000e0000 */
[----:B------:R-:W-:Y:S01]  /*1f20*/  @!P2 FMUL R25, R25, 0.5 ;  /* 0x3f0000001919a820 */ /* 0x000fe20000400000 */
[----:B------:R-:W-:Y:S01]  /*1f30*/  FSETP.GEU.AND P1, PT, R33, -126, PT ;  /* 0xc2fc00002100780b */ /* 0x000fe20003f2e000 */
[----:B------:R-:W-:Y:S01]  /*1f40*/  @!P5 FMUL R24, R24, 0.5 ;  /* 0x3f0000001818d820 */ /* 0x000fe20000400000 */
[--C-:B------:R-:W-:Y:S01]  /*1f50*/  FFMA R48, R48, UR6, -R8.reuse ;  /* 0x0000000630307c23 */ /* 0x100fe20008000808 */
[--C-:B------:R-:W-:Y:S01]  /*1f60*/  FFMA R45, R45, UR6, -R8.reuse ;  /* 0x000000062d2d7c23 */ /* 0x100fe20008000808 */
[----:B------:R-:W-:Y:S01]  /*1f70*/  @!P4 FMUL R29, R29, 0.5 ;  /* 0x3f0000001d1dc820 */ /* 0x000fe20000400000 */
[----:B------:R-:W2:Y:S01]  /*1f80*/  MUFU.EX2 R72, R24 ;  /* 0x0000001800487308 */ /* 0x000ea20000000800 */
[--C-:B------:R-:W-:Y:S01]  /*1f90*/  FFMA R49, R49, UR6, -R8.reuse ;  /* 0x0000000631317c23 */ /* 0x100fe20008000808 */
[--C-:B------:R-:W-:Y:S01]  /*1fa0*/  FFMA R52, R52, UR6, -R8.reuse ;  /* 0x0000000634347c23 */ /* 0x100fe20008000808 */
[----:B------:R-:W-:Y:S01]  /*1fb0*/  @!P6 FMUL R28, R28, 0.5 ;  /* 0x3f0000001c1ce820 */ /* 0x000fe20000400000 */
[----:B------:R-:W-:Y:S01]  /*1fc0*/  FFMA R8, R53, UR6, -R8 ;  /* 0x0000000635087c23 */ /* 0x000fe20008000808 */
[----:B------:R-:W-:-:S03]  /*1fd0*/  @!P3 FMUL R32, R32, 0.5 ;  /* 0x3f0000002020b820 */ /* 0x000fc60000400000 */
[----:B------:R-:W3:Y:S01]  /*1fe0*/  MUFU.EX2 R25, R25 ;  /* 0x0000001900197308 */ /* 0x000ee20000000800 */
[----:B------:R-:W-:-:S07]  /*1ff0*/  @!P1 FMUL R33, R33, 0.5 ;  /* 0x3f00000021219820 */ /* 0x000fce0000400000 */
[----:B------:R-:W4:Y:S01]  /*2000*/  MUFU.EX2 R74, R28 ;  /* 0x0000001c004a7308 */ /* 0x000f220000000800 */
[----:B--2---:R-:W-:Y:S01]  /*2010*/  @!P5 FMUL R72, R72, R72 ;  /* 0x000000484848d220 */ /* 0x004fe20000400000 */
[----:B------:R-:W-:Y:S02]  /*2020*/  FSETP.GEU.AND P5, PT, R36, -126, PT ;  /* 0xc2fc00002400780b */ /* 0x000fe40003fae000 */
[----:B-1----:R-:W-:-:S04]  /*2030*/  FMNMX R5, R3, R6, !PT ;  /* 0x0000000603057209 */ /* 0x002fc80007800000 */
[----:B------:R-:W1:Y:S01]  /*2040*/  MUFU.EX2 R29, R29 ;  /* 0x0000001d001d7308 */ /* 0x000e620000000800 */
[----:B---3--:R-:W-:Y:S01]  /*2050*/  @!P2 FMUL R25, R25, R25 ;  /* 0x000000191919a220 */ /* 0x008fe20000400000 */
[----:B------:R-:W-:-:S05]  /*2060*/  FSETP.GEU.AND P2, PT, R37, -126, PT ;  /* 0xc2fc00002500780b */ /* 0x000fca0003f4e000 */
[----:B------:R-:W-:Y:S01]  /*2070*/  @!P5 FMUL R36, R36, 0.5 ;  /* 0x3f0000002424d820 */ /* 0x000fe20000400000 */
[----:B------:R-:W2:Y:S01]  /*2080*/  MUFU.EX2 R76, R32 ;  /* 0x00000020004c7308 */ /* 0x000ea20000000800 */
[----:B----4-:R-:W-:Y:S01]  /*2090*/  @!P6 FMUL R74, R74, R74 ;  /* 0x0000004a4a4ae220 */ /* 0x010fe20000400000 */
[----:B------:R-:W-:-:S05]  /*20a0*/  FSETP.GEU.AND P6, PT, R40, -126, PT ;  /* 0xc2fc00002800780b */ /* 0x000fca0003fce000 */
[----:B------:R-:W-:Y:S01]  /*20b0*/  @!P2 FMUL R37, R37, 0.5 ;  /* 0x3f0000002525a820 */ /* 0x000fe20000400000 */
[----:B------:R-:W3:Y:S01]  /*20c0*/  MUFU.EX2 R78, R36 ;  /* 0x00000024004e7308 */ /* 0x000ee20000000800 */
[----:B-1----:R-:W-:Y:S01]  /*20d0*/  @!P4 FMUL R29, R29, R29 ;  /* 0x0000001d1d1dc220 */ /* 0x002fe20000400000 */
[----:B------:R-:W-:-:S05]  /*20e0*/  FSETP.GEU.AND P4, PT, R41, -126, PT ;  /* 0xc2fc00002900780b */ /* 0x000fca0003f8e000 */
[----:B------:R-:W-:Y:S01]  /*20f0*/  @!P6 FMUL R40, R40, 0.5 ;  /* 0x3f0000002828e820 */ /* 0x000fe20000400000 */
[----:B------:R-:W1:Y:S01]  /*2100*/  MUFU.EX2 R37, R37 ;  /* 0x0000002500257308 */ /* 0x000e620000000800 */
[----:B--2---:R-:W-:Y:S01]  /*2110*/  @!P3 FMUL R76, R76, R76 ;  /* 0x0000004c4c4cb220 */ /* 0x004fe20000400000 */
[----:B------:R-:W-:-:S05]  /*2120*/  FSETP.GEU.AND P3, PT, R44, -126, PT ;  /* 0xc2fc00002c00780b */ /* 0x000fca0003f6e000 */
[----:B------:R-:W-:Y:S01]  /*2130*/  @!P4 FMUL R41, R41, 0.5 ;  /* 0x3f0000002929c820 */ /* 0x000fe20000400000 */
[----:B------:R-:W2:Y:S01]  /*2140*/  MUFU.EX2 R33, R33 ;  /* 0x0000002100217308 */ /* 0x000ea20000000800 */
[----:B---3--:R-:W-:Y:S01]  /*2150*/  @!P5 FMUL R78, R78, R78 ;  /* 0x0000004e4e4ed220 */ /* 0x008fe20000400000 */
[----:B------:R-:W-:-:S04]  /*2160*/  FSETP.NEU.AND P5, PT, R5, -INF , PT ;  /* 0xff8000000500780b */ /* 0x000fc80003fad000 */
[----:B------:R-:W-:Y:S01]  /*2170*/  FSEL R3, R5, RZ, P5 ;  /* 0x000000ff05037208 */ /* 0x000fe20002800000 */
[----:B------:R-:W-:Y:S01]  /*2180*/  @!P3 FMUL R44, R44, 0.5 ;  /* 0x3f0000002c2cb820 */ /* 0x000fe20000400000 */
[----:B------:R-:W-:Y:S01]  /*2190*/  FSETP.GEU.AND P5, PT, R49, -126, PT ;  /* 0xc2fc00003100780b */ /* 0x000fe20003fae000 */
[----:B-1----:R-:W-:Y:S01]  /*21a0*/  @!P2 FMUL R37, R37, R37 ;  /* 0x000000252525a220 */ /* 0x002fe20000400000 */
[----:B------:R-:W-:Y:S01]  /*21b0*/  FSETP.GEU.AND P2, PT, R48, -126, PT ;  /* 0xc2fc00003000780b */ /* 0x000fe20003f4e000 */
[----:B------:R-:W1:Y:S01]  /*21c0*/  MUFU.EX2 R7, R40 ;  /* 0x0000002800077308 */ /* 0x000e620000000800 */
[----:B------:R-:W-:-:S04]  /*21d0*/  FMUL R3, R3, UR6 ;  /* 0x0000000603037c20 */ /* 0x000fc80008400000 */
[--C-:B------:R-:W-:Y:S01]  /*21e0*/  FFMA R26, R26, UR6, -R3.reuse ;  /* 0x000000061a1a7c23 */ /* 0x100fe20008000803 */
[----:B--2---:R-:W-:Y:S01]  /*21f0*/  @!P1 FMUL R33, R33, R33 ;  /* 0x0000002121219220 */ /* 0x004fe20000400000 */
[----:B------:R-:W-:Y:S01]  /*2200*/  FSETP.GEU.AND P1, PT, R45, -126, PT ;  /* 0xc2fc00002d00780b */ /* 0x000fe20003f2e000 */
[----:B------:R-:W2:Y:S01]  /*2210*/  MUFU.EX2 R80, R41 ;  /* 0x0000002900507308 */ /* 0x000ea20000000800 */
[--C-:B------:R-:W-:Y:S01]  /*2220*/  FFMA R30, R30, UR6, -R3.reuse ;  /* 0x000000061e1e7c23 */ /* 0x100fe20008000803 */
[----:B------:R-:W-:Y:S01]  /*2230*/  @!P5 FMUL R49, R49, 0.5 ;  /* 0x3f0000003131d820 */ /* 0x000fe20000400000 */
[--C-:B------:R-:W-:Y:S01]  /*2240*/  FFMA R27, R27, UR6, -R3.reuse ;  /* 0x000000061b1b7c23 */ /* 0x100fe20008000803 */
[----:B------:R-:W-:Y:S01]  /*2250*/  @!P2 FMUL R48, R48, 0.5 ;  /* 0x3f0000003030a820 */ /* 0x000fe20000400000 */
[--C-:B------:R-:W-:Y:S01]  /*2260*/  FFMA R31, R31, UR6, -R3.reuse ;  /* 0x000000061f1f7c23 */ /* 0x100fe20008000803 */
[--C-:B------:R-:W-:Y:S01]  /*2270*/  FFMA R34, R34, UR6, -R3.reuse ;  /* 0x0000000622227c23 */ /* 0x100fe20008000803 */
[--C-:B------:R-:W-:Y:S01]  /*2280*/  FFMA R38, R38, UR6, -R3.reuse ;  /* 0x0000000626267c23 */ /* 0x100fe20008000803 */
[----:B------:R-:W3:Y:S01]  /*2290*/  MUFU.EX2 R9, R44 ;  /* 0x0000002c00097308 */ /* 0x000ee20000000800 */
[----:B-1----:R-:W-:Y:S01]  /*22a0*/  @!P6 FMUL R7, R7, R7 ;  /* 0x000000070707e220 */ /* 0x002fe20000400000 */
[----:B------:R-:W-:Y:S01]  /*22b0*/  FSETP.GEU.AND P6, PT, R52, -126, PT ;  /* 0xc2fc00003400780b */ /* 0x000fe20003fce000 */
[--C-:B------:R-:W-:Y:S01]  /*22c0*/  FFMA R42, R42, UR6, -R3.reuse ;  /* 0x000000062a2a7c23 */ /* 0x100fe20008000803 */
[----:B------:R-:W-:Y:S01]  /*22d0*/  @!P1 FMUL R45, R45, 0.5 ;  /* 0x3f0000002d2d9820 */ /* 0x000fe20000400000 */
[--C-:B------:R-:W-:Y:S01]  /*22e0*/  FFMA R35, R35, UR6, -R3.reuse ;  /* 0x0000000623237c23 */ /* 0x100fe20008000803 */
[--C-:B------:R-:W-:Y:S01]  /*22f0*/  FFMA R39, R39, UR6, -R3.reuse ;  /* 0x0000000627277c23 */ /* 0x100fe20008000803 */
[--C-:B------:R-:W-:Y:S01]  /*2300*/  FFMA R43, R43, UR6, -R3.reuse ;  /* 0x000000062b2b7c23 */ /* 0x100fe20008000803 */
[----:B------:R-:W1:Y:S01]  /*2310*/  MUFU.EX2 R11, R48 ;  /* 0x00000030000b7308 */ /* 0x000e620000000800 */
[----:B--2---:R-:W-:Y:S01]  /*2320*/  @!P4 FMUL R80, R80, R80 ;  /* 0x000000505050c220 */ /* 0x004fe20000400000 */
[----:B------:R-:W-:Y:S01]  /*2330*/  FSETP.GEU.AND P4, PT, R8, -126, PT ;  /* 0xc2fc00000800780b */ /* 0x000fe20003f8e000 */
[--C-:B------:R-:W-:Y:S01]  /*2340*/  FFMA R46, R46, UR6, -R3.reuse ;  /* 0x000000062e2e7c23 */ /* 0x100fe20008000803 */
[--C-:B------:R-:W-:Y:S01]  /*2350*/  FFMA R50, R50, UR6, -R3.reuse ;  /* 0x0000000632327c23 */ /* 0x100fe20008000803 */
[--C-:B------:R-:W-:Y:S01]  /*2360*/  FFMA R47, R47, UR6, -R3.reuse ;  /* 0x000000062f2f7c23 */ /* 0x100fe20008000803 */
[--C-:B------:R-:W-:Y:S01]  /*2370*/  FFMA R51, R51, UR6, -R3.reuse ;  /* 0x0000000633337c23 */ /* 0x100fe20008000803 */
[----:B------:R-:W-:Y:S01]  /*2380*/  @!P6 FMUL R52, R52, 0.5 ;  /* 0x3f0000003434e820 */ /* 0x000fe20000400000 */
[----:B------:R-:W2:Y:S01]  /*2390*/  MUFU.EX2 R82, R45 ;  /* 0x0000002d00527308 */ /* 0x000ea20000000800 */
[----:B---3--:R-:W-:Y:S01]  /*23a0*/  @!P3 FMUL R9, R9, R9 ;  /* 0x000000090909b220 */ /* 0x008fe20000400000 */
[----:B------:R-:W-:Y:S01]  /*23b0*/  FSETP.GEU.AND P3, PT, R26, -126, PT ;  /* 0xc2fc00001a00780b */ /* 0x000fe20003f6e000 */
[--C-:B------:R-:W-:Y:S01]  /*23c0*/  FFMA R54, R54, UR6, -R3.reuse ;  /* 0x0000000636367c23 */ /* 0x100fe20008000803 */
[----:B------:R-:W-:Y:S01]  /*23d0*/  FFMA R3, R55, UR6, -R3 ;  /* 0x0000000637037c23 */ /* 0x000fe20008000803 */
[----:B------:R-:W-:Y:S01]  /*23e0*/  FADD R6, R72, R7 ;  /* 0x0000000748067221 */ /* 0x000fe20000000000 */
[----:B------:R-:W-:Y:S01]  /*23f0*/  FADD R21, R74, R9 ;  /* 0x000000094a157221 */ /* 0x000fe20000000000 */
[----:B------:R-:W-:Y:S01]  /*2400*/  @!P4 FMUL R8, R8, 0.5 ;  /* 0x3f0000000808c820 */ /* 0x000fe20000400000 */
[----:B------:R-:W3:Y:S01]  /*2410*/  MUFU.EX2 R84, R49 ;  /* 0x0000003100547308 */ /* 0x000ee20000000800 */
[----:B-1----:R-:W-:Y:S01]  /*2420*/  @!P2 FMUL R11, R11, R11 ;  /* 0x0000000b0b0ba220 */ /* 0x002fe20000400000 */
[----:B------:R-:W-:Y:S01]  /*2430*/  FSETP.GEU.AND P2, PT, R30, -126, PT ;  /* 0xc2fc00001e00780b */ /* 0x000fe20003f4e000 */
[C---:B------:R-:W-:Y:S01]  /*2440*/  FADD R15, R25.reuse, R80 ;  /* 0x00000050190f7221 */ /* 0x040fe20000000000 */
[----:B------:R-:W-:-:S02]  /*2450*/  F2FP.F16.F32.PACK_AB R72, R25, R72 ;  /* 0x000000481948723e */ /* 0x000fc400000000ff */
[----:B------:R-:W-:Y:S01]  /*2460*/  F2FP.F16.F32.PACK_AB R74, R29, R74 ;  /* 0x0000004a1d4a723e */ /* 0x000fe200000000ff */
[----:B------:R-:W-:Y:S01]  /*2470*/  @!P3 FMUL R26, R26, 0.5 ;  /* 0x3f0000001a1ab820 */ /* 0x000fe20000400000 */
[----:B------:R-:W1:Y:S01]  /*2480*/  MUFU.EX2 R13, R52 ;  /* 0x00000034000d7308 */ /* 0x000e620000000800 */
[----:B--2---:R-:W-:Y:S01]  /*2490*/  @!P1 FMUL R82, R82, R82 ;  /* 0x0000005252529220 */ /* 0x004fe20000400000 */
[----:B------:R-:W-:Y:S02]  /*24a0*/  FSETP.GEU.AND P1, PT, R27, -126, PT ;  /* 0xc2fc00001b00780b */ /* 0x000fe40003f2e000 */
[----:B------:R-:W-:Y:S01]  /*24b0*/  F2FP.F16.F32.PACK_AB R80, R80, R7 ;  /* 0x000000075050723e */ /* 0x000fe200000000ff */
[----:B------:R-:W-:Y:S01]  /*24c0*/  FADD R24, R29, R82 ;  /* 0x000000521d187221 */ /* 0x000fe20000000000 */
[----:B------:R-:W-:Y:S01]  /*24d0*/  F2FP.F16.F32.PACK_AB R82, R82, R9 ;  /* 0x000000095252723e */ /* 0x000fe200000000ff */
[----:B------:R-:W-:Y:S01]  /*24e0*/  @!P2 FMUL R30, R30, 0.5 ;  /* 0x3f0000001e1ea820 */ /* 0x000fe20000400000 */
[----:B------:R2:W4:Y:S01]  /*24f0*/  MUFU.EX2 R73, R26 ;  /* 0x0000001a00497308 */ /* 0x0005220000000800 */
[----:B---3--:R-:W-:Y:S01]  /*2500*/  @!P5 FMUL R84, R84, R84 ;  /* 0x000000545454d220 */ /* 0x008fe20000400000 */
[----:B------:R-:W-:-:S05]  /*2510*/  FSETP.GEU.AND P5, PT, R31, -126, PT ;  /* 0xc2fc00001f00780b */ /* 0x000fca0003fae000 */
[----:B------:R-:W-:Y:S01]  /*2520*/  @!P1 FMUL R27, R27, 0.5 ;  /* 0x3f0000001b1b9820 */ /* 0x000fe20000400000 */
[----:B------:R-:W3:Y:S01]  /*2530*/  MUFU.EX2 R75, R30 ;  /* 0x0000001e004b7308 */ /* 0x000ee20000000800 */
[----:B-1----:R-:W-:Y:S01]  /*2540*/  @!P6 FMUL R13, R13, R13 ;  /* 0x0000000d0d0de220 */ /* 0x002fe20000400000 */
[----:B------:R-:W-:Y:S01]  /*2550*/  FSETP.GEU.AND P6, PT, R34, -126, PT ;  /* 0xc2fc00002200780b */ /* 0x000fe20003fce000 */
[----:B--2---:R-:W-:Y:S01]  /*2560*/  FADD R26, R33, R84 ;  /* 0x00000054211a7221 */ /* 0x004fe20000000000 */
[----:B------:R-:W-:Y:S01]  /*2570*/  F2FP.F16.F32.PACK_AB R84, R84, R11 ;  /* 0x0000000b5454723e */ /* 0x000fe200000000ff */
[----:B------:R-:W-:Y:S01]  /*2580*/  FADD R28, R78, R13 ;  /* 0x0000000d4e1c7221 */ /* 0x000fe20000000000 */
[----:B------:R-:W-:Y:S01]  /*2590*/  F2FP.F16.F32.PACK_AB R78, R37, R78 ;  /* 0x0000004e254e723e */ /* 0x000fe200000000ff */
[----:B------:R-:W-:Y:S01]  /*25a0*/  @!P5 FMUL R31, R31, 0.5 ;  /* 0x3f0000001f1fd820 */ /* 0x000fe20000400000 */
[----:B------:R-:W1:Y:S01]  /*25b0*/  MUFU.EX2 R86, R8 ;  /* 0x0000000800567308 */ /* 0x000e620000000800 */
[----:B----4-:R-:W-:Y:S01]  /*25c0*/  @!P3 FMUL R73, R73, R73 ;  /* 0x000000494949b220 */ /* 0x010fe20000400000 */
[----:B------:R-:W-:Y:S01]  /*25d0*/  FSETP.GEU.AND P3, PT, R38, -126, PT ;  /* 0xc2fc00002600780b */ /* 0x000fe20003f6e000 */
[----:B------:R-:W-:Y:S01]  /*25e0*/  FADD R21, R21, R28 ;  /* 0x0000001c15157221 */ /* 0x000fe20000000000 */
[----:B------:R-:W-:-:S03]  /*25f0*/  FADD R15, R15, R26 ;  /* 0x0000001a0f0f7221 */ /* 0x000fc60000000000 */
[----:B------:R-:W-:Y:S01]  /*2600*/  @!P6 FMUL R34, R34, 0.5 ;  /* 0x3f0000002222e820 */ /* 0x000fe20000400000 */
[----:B------:R2:W4:Y:S01]  /*2610*/  MUFU.EX2 R10, R27 ;  /* 0x0000001b000a7308 */ /* 0x0005220000000800 */
[----:B---3--:R-:W-:Y:S01]  /*2620*/  @!P2 FMUL R75, R75, R75 ;  /* 0x0000004b4b4ba220 */ /* 0x008fe20000400000 */
[----:B------:R-:W-:-:S05]  /*2630*/  FSETP.GEU.AND P2, PT, R42, -126, PT ;  /* 0xc2fc00002a00780b */ /* 0x000fca0003f4e000 */
[----:B------:R-:W-:Y:S01]  /*2640*/  @!P3 FMUL R38, R38, 0.5 ;  /* 0x3f0000002626b820 */ /* 0x000fe20000400000 */
[----:B------:R3:W5:Y:S01]  /*2650*/  MUFU.EX2 R8, R31 ;  /* 0x0000001f00087308 */ /* 0x0007620000000800 */
[----:B-1----:R-:W-:Y:S01]  /*2660*/  @!P4 FMUL R86, R86, R86 ;  /* 0x000000565656c220 */ /* 0x002fe20000400000 */
[----:B------:R-:W-:Y:S01]  /*2670*/  FSETP.GEU.AND P4, PT, R35, -126, PT ;  /* 0xc2fc00002300780b */ /* 0x000fe20003f8e000 */
[----:B--2---:R-:W-:Y:S01]  /*2680*/  FADD R27, R76, R11 ;  /* 0x0000000b4c1b7221 */ /* 0x004fe20000000000 */
[----:B------:R-:W-:-:S03]  /*2690*/  F2FP.F16.F32.PACK_AB R76, R33, R76 ;  /* 0x0000004c214c723e */ /* 0x000fc600000000ff */
[----:B------:R-:W-:Y:S01]  /*26a0*/  @!P2 FMUL R42, R42, 0.5 ;  /* 0x3f0000002a2aa820 */ /* 0x000fe20000400000 */
[----:B------:R-:W1:Y:S01]  /*26b0*/  MUFU.EX2 R77, R34 ;  /* 0x00000022004d7308 */ /* 0x000e620000000800 */
[----:B----4-:R-:W-:Y:S01]  /*26c0*/  @!P1 FMUL R10, R10, R10 ;  /* 0x0000000a0a0a9220 */ /* 0x010fe20000400000 */
[----:B------:R-:W-:Y:S01]  /*26d0*/  FSETP.GEU.AND P1, PT, R39, -126, PT ;  /* 0xc2fc00002700780b */ /* 0x000fe20003f2e000 */
[----:B------:R-:W-:Y:S01]  /*26e0*/  FADD R6, R6, R27 ;  /* 0x0000001b06067221 */ /* 0x000fe20000000000 */
[----:B---3--:R-:W-:Y:S01]  /*26f0*/  FADD R31, R37, R86 ;  /* 0x00000056251f7221 */ /* 0x008fe20000000000 */
[----:B------:R-:W-:Y:S02]  /*2700*/  F2FP.F16.F32.PACK_AB R86, R86, R13 ;  /* 0x0000000d5656723e */ /* 0x000fe400000000ff */
[----:B------:R-:W-:Y:S01]  /*2710*/  @!P4 FMUL R35, R35, 0.5 ;  /* 0x3f0000002323c820 */ /* 0x000fe20000400000 */
[----:B------:R-:W2:Y:S01]  /*2720*/  MUFU.EX2 R79, R38 ;  /* 0x00000026004f7308 */ /* 0x000ea20000000800 */
[----:B-----5:R-:W-:Y:S01]  /*2730*/  @!P5 FMUL R8, R8, R8 ;  /* 0x000000080808d220 */ /* 0x020fe20000400000 */
[----:B------:R-:W-:Y:S01]  /*2740*/  FSETP.GEU.AND P5, PT, R43, -126, PT ;  /* 0xc2fc00002b00780b */ /* 0x000fe20003fae000 */
[----:B------:R-:W-:Y:S01]  /*2750*/  FADD R6, R6, R21 ;  /* 0x0000001506067221 */ /* 0x000fe20000000000 */
[----:B------:R-:W-:Y:S01]  /*2760*/  MOV R21, UR29 ;  /* 0x0000001d00157c02 */ /* 0x000fe20008000f00 */
[----:B------:R-:W-:-:S02]  /*2770*/  FADD R24, R24, R31 ;  /* 0x0000001f18187221 */ /* 0x000fc40000000000 */
[----:B------:R-:W-:Y:S01]  /*2780*/  @!P1 FMUL R39, R39, 0.5 ;  /* 0x3f00000027279820 */ /* 0x000fe20000400000 */
[----:B------:R-:W3:Y:S01]  /*2790*/  MUFU.EX2 R12, R35 ;  /* 0x00000023000c7308 */ /* 0x000ee20000000800 */
[----:B-1----:R-:W-:Y:S01]  /*27a0*/  @!P6 FMUL R77, R77, R77 ;  /* 0x0000004d4d4de220 */ /* 0x002fe20000400000 */
[----:B------:R-:W-:Y:S01]  /*27b0*/  FSETP.GEU.AND P6, PT, R46, -126, PT ;  /* 0xc2fc00002e00780b */ /* 0x000fe20003fce000 */
[----:B------:R1:W-:Y:S01]  /*27c0*/  SYNCS.ARRIVE.TRANS64.A1T0 RZ, [R21+UR30], RZ ;  /* 0x000000ff15ff79a7 */ /* 0x0003e2000810001e */
[----:B------:R-:W-:Y:S01]  /*27d0*/  UIADD3 UR30, UR38, 0x1, URZ ;  /* 0x00000001261e7890 */ /* 0x000fe2000fffe03f */
[----:B------:R-:W-:Y:S02]  /*27e0*/  FADD R15, R15, R24 ;  /* 0x000000180f0f7221 */ /* 0x000fe40000000000 */
[----:B------:R-:W-:Y:S01]  /*27f0*/  @!P5 FMUL R43, R43, 0.5 ;  /* 0x3f0000002b2bd820 */ /* 0x000fe20000400000 */
[----:B------:R-:W4:Y:S01]  /*2800*/  MUFU.EX2 R14, R39 ;  /* 0x00000027000e7308 */ /* 0x000f220000000800 */
[----:B--2---:R-:W-:Y:S01]  /*2810*/  @!P3 FMUL R79, R79, R79 ;  /* 0x0000004f4f4fb220 */ /* 0x004fe20000400000 */
[----:B------:R-:W-:Y:S01]  /*2820*/  FSETP.GEU.AND P3, PT, R50, -126, PT ;  /* 0xc2fc00003200780b */ /* 0x000fe20003f6e000 */
[----:B------:R-:W-:-:S04]  /*2830*/  UISETP.NE.AND UP0, UPT, UR30, 0x5, UPT ;  /* 0x000000051e00788c */ /* 0x000fc8000bf05270 */
[----:B------:R-:W-:Y:S01]  /*2840*/  @!P6 FMUL R46, R46, 0.5 ;  /* 0x3f0000002e2ee820 */ /* 0x000fe20000400000 */
[----:B------:R-:W2:Y:S01]  /*2850*/  MUFU.EX2 R42, R42 ;  /* 0x0000002a002a7308 */ /* 0x000ea20000000800 */
[----:B---3--:R-:W-:Y:S01]  /*2860*/  @!P4 FMUL R12, R12, R12 ;  /* 0x0000000c0c0cc220 */ /* 0x008fe20000400000 */
[----:B------:R-:W-:Y:S01]  /*2870*/  FSETP.GEU.AND P4, PT, R47, -126, PT ;  /* 0xc2fc00002f00780b */ /* 0x000fe20003f8e000 */
[----:B------:R-:W-:Y:S02]  /*2880*/  USEL UR6, URZ, 0x1, UP0 ;  /* 0x000000013f067887 */ /* 0x000fe40008000000 */
[----:B------:R-:W-:Y:S02]  /*2890*/  USEL UR30, UR30, URZ, UP0 ;  /* 0x0000003f1e1e7287 */ /* 0x000fe40008000000 */
[----:B------:R-:W-:Y:S01]  /*28a0*/  @!P3 FMUL R50, R50, 0.5 ;  /* 0x3f0000003232b820 */ /* 0x000fe20000400000 */
[----:B------:R-:W3:Y:S01]  /*28b0*/  MUFU.EX2 R81, R43 ;  /* 0x0000002b00517308 */ /* 0x000ee20000000800 */
[----:B----4-:R-:W-:Y:S01]  /*28c0*/  @!P1 FMUL R14, R14, R14 ;  /* 0x0000000e0e0e9220 */ /* 0x010fe20000400000 */
[----:B------:R-:W-:-:S02]  /*28d0*/  FSETP.GEU.AND P1, PT, R51, -126, PT ;  /* 0xc2fc00003300780b */ /* 0x000fc40003f2e000 */
[----:B------:R-:W-:-:S03]  /*28e0*/  LOP3.LUT R22, R22, UR6, RZ, 0x3c, !PT ;  /* 0x0000000616167c12 */ /* 0x000fc6000f8e3cff */
[----:B------:R-:W-:Y:S01]  /*28f0*/  @!P4 FMUL R47, R47, 0.5 ;  /* 0x3f0000002f2fc820 */ /* 0x000fe20000400000 */
[----:B------:R-:W4:Y:S01]  /*2900*/  MUFU.EX2 R46, R46 ;  /* 0x0000002e002e7308 */ /* 0x000f220000000800 */
[----:B--2---:R-:W-:Y:S01]  /*2910*/  @!P2 FMUL R42, R42, R42 ;  /* 0x0000002a2a2aa220 */ /* 0x004fe20000400000 */
[----:B------:R-:W-:-:S05]  /*2920*/  FSETP.GEU.AND P2, PT, R54, -126, PT ;  /* 0xc2fc00003600780b */ /* 0x000fca0003f4e000 */
[----:B------:R-:W-:Y:S01]  /*2930*/  @!P1 FMUL R51, R51, 0.5 ;  /* 0x3f00000033339820 */ /* 0x000fe20000400000 */
[----:B------:R-:W2:Y:S01]  /*2940*/  MUFU.EX2 R83, R47 ;  /* 0x0000002f00537308 */ /* 0x000ea20000000800 */
[----:B---3--:R-:W-:Y:S01]  /*2950*/  @!P5 FMUL R81, R81, R81 ;  /* 0x000000515151d220 */ /* 0x008fe20000400000 */
[----:B------:R-:W-:-:S03]  /*2960*/  FSETP.GEU.AND P5, PT, R3, -126, PT ;  /* 0xc2fc00000300780b */ /* 0x000fc60003fae000 */
[----:B------:R-:W-:Y:S01]  /*2970*/  FADD R26, R10, R81 ;  /* 0x000000510a1a7221 */ /* 0x000fe20000000000 */
[----:B------:R-:W-:Y:S01]  /*2980*/  F2FP.F16.F32.PACK_AB R81, R81, R42 ;  /* 0x0000002a5151723e */ /* 0x000fe200000000ff */
[----:B------:R-:W-:Y:S01]  /*2990*/  @!P2 FMUL R54, R54, 0.5 ;  /* 0x3f0000003636a820 */ /* 0x000fe20000400000 */
[----:B------:R-:W3:Y:S01]  /*29a0*/  MUFU.EX2 R50, R50 ;  /* 0x0000003200327308 */ /* 0x000ee20000000800 */
[----:B----4-:R-:W-:-:S04]  /*29b0*/  @!P6 FMUL R46, R46, R46 ;  /* 0x0000002e2e2ee220 */ /* 0x010fc80000400000 */
[----:B------:R-:W-:Y:S01]  /*29c0*/  FADD R27, R75, R46 ;  /* 0x0000002e4b1b7221 */ /* 0x000fe20000000000 */
[----:B------:R-:W-:Y:S01]  /*29d0*/  F2FP.F16.F32.PACK_AB R75, R8, R75 ;  /* 0x0000004b084b723e */ /* 0x000fe200000000ff */
[----:B------:R-:W-:Y:S01]  /*29e0*/  @!P5 FMUL R3, R3, 0.5 ;  /* 0x3f0000000303d820 */ /* 0x000fe20000400000 */
[----:B------:R-:W4:Y:S01]  /*29f0*/  MUFU.EX2 R85, R51 ;  /* 0x0000003300557308 */ /* 0x000f220000000800 */
[----:B--2---:R-:W-:-:S04]  /*2a00*/  @!P4 FMUL R83, R83, R83 ;  /* 0x000000535353c220 */ /* 0x004fc80000400000 */
[----:B------:R-:W-:Y:S01]  /*2a10*/  FADD R28, R8, R83 ;  /* 0x00000053081c7221 */ /* 0x000fe20000000000 */
[----:B------:R-:W-:Y:S02]  /*2a20*/  F2FP.F16.F32.PACK_AB R83, R83, R46 ;  /* 0x0000002e5353723e */ /* 0x000fe400000000ff */
[----:B------:R-:W2:Y:S01]  /*2a30*/  MUFU.EX2 R20, R54 ;  /* 0x0000003600147308 */ /* 0x000ea20000000800 */
[----:B---3--:R-:W-:-:S04]  /*2a40*/  @!P3 FMUL R50, R50, R50 ;  /* 0x000000323232b220 */ /* 0x008fc80000400000 */
[----:B------:R-:W-:Y:S01]  /*2a50*/  FADD R30, R77, R50 ;  /* 0x000000324d1e7221 */ /* 0x000fe20000000000 */
[----:B------:R-:W-:Y:S02]  /*2a60*/  F2FP.F16.F32.PACK_AB R77, R12, R77 ;  /* 0x0000004d0c4d723e */ /* 0x000fe400000000ff */
[----:B------:R3:W5:Y:S01]  /*2a70*/  MUFU.EX2 R87, R3 ;  /* 0x0000000300577308 */ /* 0x0007620000000800 */
[----:B----4-:R-:W-:-:S04]  /*2a80*/  @!P1 FMUL R85, R85, R85 ;  /* 0x0000005555559220 */ /* 0x010fc80000400000 */
[----:B------:R-:W-:Y:S01]  /*2a90*/  FADD R31, R12, R85 ;  /* 0x000000550c1f7221 */ /* 0x000fe20000000000 */
[----:B------:R-:W-:Y:S01]  /*2aa0*/  F2FP.F16.F32.PACK_AB R85, R85, R50 ;  /* 0x000000325555723e */ /* 0x000fe200000000ff */
[----:B--2---:R-:W-:Y:S01]  /*2ab0*/  @!P2 FMUL R20, R20, R20 ;  /* 0x000000141414a220 */ /* 0x004fe20000400000 */
[----:B---3--:R-:W-:Y:S01]  /*2ac0*/  FADD R3, R73, R42 ;  /* 0x0000002a49037221 */ /* 0x008fe20000000000 */
[----:B------:R-:W-:Y:S01]  /*2ad0*/  FADD R26, R26, R31 ;  /* 0x0000001f1a1a7221 */ /* 0x000fe20000000000 */
[----:B------:R-:W-:Y:S01]  /*2ae0*/  F2FP.F16.F32.PACK_AB R73, R10, R73 ;  /* 0x000000490a49723e */ /* 0x000fe200000000ff */
[----:B------:R-:W-:Y:S01]  /*2af0*/  FADD R32, R79, R20 ;  /* 0x000000144f207221 */ /* 0x000fe20000000000 */
[----:B------:R-:W-:Y:S01]  /*2b00*/  FADD R3, R3, R30 ;  /* 0x0000001e03037221 */ /* 0x000fe20000000000 */
[----:B------:R-:W-:Y:S01]  /*2b10*/  F2FP.F16.F32.PACK_AB R79, R14, R79 ;  /* 0x0000004f0e4f723e */ /* 0x000fe200000000ff */
[----:B-----5:R-:W-:Y:S01]  /*2b20*/  @!P5 FMUL R87, R87, R87 ;  /* 0x000000575757d220 */ /* 0x020fe20000400000 */
[----:B------:R-:W-:-:S03]  /*2b30*/  FADD R32, R27, R32 ;  /* 0x000000201b207221 */ /* 0x000fc60000000000 */
[----:B------:R-:W-:Y:S01]  /*2b40*/  FADD R35, R14, R87 ;  /* 0x000000570e237221 */ /* 0x000fe20000000000 */
[----:B------:R-:W-:Y:S01]  /*2b50*/  FADD R32, R3, R32 ;  /* 0x0000002003207221 */ /* 0x000fe20000000000 */
[----:B------:R-:W-:Y:S02]  /*2b60*/  FADD R3, R6, R15 ;  /* 0x0000000f06037221 */ /* 0x000fe40000000000 */
[----:B------:R-:W-:-:S04]  /*2b70*/  FADD R35, R28, R35 ;  /* 0x000000231c237221 */ /* 0x000fc80000000000 */
[----:B------:R-:W-:-:S04]  /*2b80*/  FADD R35, R26, R35 ;  /* 0x000000231a237221 */ /* 0x000fc80000000000 */
[----:B------:R-:W-:Y:S01]  /*2b90*/  FADD R6, R32, R35 ;  /* 0x0000002320067221 */ /* 0x000fe20000000000 */
[----:B-1----:R-:W-:Y:S06]  /*2ba0*/  @!P0 BRA `(.L_x_21) ;  /* 0x0000000000048947 */ /* 0x002fec0003800000 */
[----:B------:R-:W-:Y:S01]  /*2bb0*/  BPT.TRAP 0x1 ;  /* 0x000000040000795c */ /* 0x000fe20000300000 */
.L_x_21:
[----:B------:R-:W-:Y:S01]  /*2bc0*/  ULEA UR6, UR30, UR39, 0x3 ;  /* 0x000000271e067291 */ /* 0x000fe2000f8e183f */
[----:B------:R-:W-:Y:S01]  /*2bd0*/  SHF.L.U32 R7, R22, 0x1f, RZ ;  /* 0x0000001f16077819 */ /* 0x000fe200000006ff */
[----:B------:R-:W-:-:S07]  /*2be0*/  ULOP3.LUT UR29, UR45, 0x1000000, URZ, 0xfc, !UPT ;  /* 0x010000002d1d7892 */ /* 0x000fce000f8efc3f */
[----:B------:R-:W1:Y:S02]  /*2bf0*/  SYNCS.PHASECHK.TRANS64.TRYWAIT P1, [UR6+0x19400], R7 ;  /* 0x01940007ff0075a7 */ /* 0x000e640008020146 */
[----:B-1----:R-:W-:Y:S05]  /*2c00*/  @!P1 BRA `(.L_x_22) ;  /* 0x00000074001c9947 */ /* 0x002fea0003800000 */
.L_x_127:
[----:B------:R-:W-:Y:S01]  /*2c10*/  UIMAD UR10, UR30, 0x300, UR29 ;  /* 0x000003001e0a78a4 */ /* 0x000fe2000f8e021d */
[----:B------:R-:W-:Y:S01]  /*2c20*/  WARPGROUP.ARRIVE ;  /* 0x00000000000079c5 */ /* 0x000fe20000000000 */
[----:B------:R-:W-:Y:S01]  /*2c30*/  UMOV UR7, 0x80000020 ;  /* 0x8000002000077882 */ /* 0x000fe20000000000 */
[----:B------:R-:W-:-:S04]  /*2c40*/  F2FP.F16.F32.PACK_AB R87, R87, R20 ;  /* 0x000000145757723e */ /* 0x000fc800000000ff */
[----:B------:R-:W-:Y:S02]  /*2c50*/  UMOV UR6, UR10 ;  /* 0x0000000a00067c82 */ /* 0x000fe40008000000 */
[----:B------:R-:W-:Y:S01]  /*2c60*/  HGMMA.64x96x16.F32 R24, R72, gdesc[UR4].tnspB, RZ, !UPT, gsb0 ;  /* 0x4160000448187df0 */ /* 0x000fe2000c0008ff */
[----:B------:R-:W-:Y:S01]  /*2c70*/  UIADD3 UR6, UR10, 0x40, URZ ;  /* 0x000000400a067890 */ /* 0x000fe2000fffe03f */
[----:B------:R-:W-:Y:S01]  /*2c80*/  UMOV UR7, 0x80000020 ;  /* 0x8000002000077882 */ /* 0x000fe20000000000 */
[----:B------:R-:W-:Y:S02]  /*2c90*/  WARPGROUP.DEPBAR.LE gsb0, 0x0 ;  /* 0x00008000000079c5 */ /* 0x000fe40000010000 */
[----:B------:R-:W-:-:S06]  /*2ca0*/  WARPGROUP.ARRIVE ;  /* 0x00000000000079c5 */ /* 0x000fcc0000000000 */
[----:B------:R-:W-:Y:S01]  /*2cb0*/  HGMMA.64x96x16.F32 R24, R76, gdesc[UR4].tnspB, R24, gsb0 ;  /* 0x416000044c187df0 */ /* 0x000fe20008000818 */
        /* <DEDUP_REMOVED lines=9> */
[----:B------:R-:W-:Y:S03]  /*2d50*/  HGMMA.64x96x16.F32 R24, R84, gdesc[UR4].tnspB, R24, gsb0 ;  /* 0x4160000454187df0 */ /* 0x000fe60008000818 */
[----:B------:R-:W-:Y:S02]  /*2d60*/  WARPGROUP.DEPBAR.LE gsb0, 0x0 ;  /* 0x00008000000079c5 */ /* 0x000fe40000010000 */
[----:B------:R-:W-:Y:S05]  /*2d70*/  @!P0 BRA `(.L_x_23) ;  /* 0x0000000000048947 */ /* 0x000fea0003800000 */
[----:B------:R-:W-:Y:S01]  /*2d80*/  BPT.TRAP 0x1 ;  /* 0x000000040000795c */ /* 0x000fe20000300000 */
.L_x_23:
[----:B------:R-:W-:Y:S02]  /*2d90*/  UISETP.GT.U32.AND UP0, UPT, UR48, 0x1, UPT ;  /* 0x000000013000788c */ /* 0x000fe4000bf04070 */
[----:B------:R-:W-:-:S04]  /*2da0*/  UIADD3 UR31, UR31, 0x19428, URZ ;  /* 0x000194281f1f7890 */ /* 0x000fc8000fffe03f */
[----:B------:R-:W-:Y:S01]  /*2db0*/  PLOP3.LUT P1, PT, PT, PT, UP0, 0x80, 0x0 ;  /* 0x000000000000781c */ /* 0x000fe20003f2f008 */
[----:B------:R-:W-:-:S09]  /*2dc0*/  UPRMT UR31, URZ, 0x654, UR31 ;  /* 0x000006543f1f7896 */ /* 0x000fd2000800001f */
[----:B------:R-:W-:Y:S03]  /*2dd0*/  SYNCS.ARRIVE.TRANS64.RED.A1T0 RZ, [UR31], RZ ;  /* 0x000000ffffff79a7 */ /* 0x000fe6000810041f */
[----:B------:R-:W-:Y:S05]  /*2de0*/  @P1 BRA `(.L_x_24) ;  /* 0x0000000000041947 */ /* 0x000fea0003800000 */
[----:B------:R-:W-:Y:S01]  /*2df0*/  BPT.TRAP 0x1 ;  /* 0x000000040000795c */ /* 0x000fe20000300000 */
.L_x_24:
[----:B------:R-:W-:Y:S01]  /*2e00*/  UIADD3 UR38, UR30, 0x1, URZ ;  /* 0x000000011e267890 */ /* 0x000fe2000fffe03f */
[----:B------:R-:W-:Y:S01]  /*2e10*/  ISETP.GE.AND P2, PT, R0, 0x4, PT ;  /* 0x000000040000780c */ /* 0x000fe20003f46270 */
[----:B-1----:R-:W-:Y:S02]  /*2e20*/  VIADD R7, R18, 0x40 ;  /* 0x0000004012077836 */ /* 0x002fe40000000000 */
[----:B------:R-:W-:Y:S01]  /*2e30*/  UISETP.NE.AND UP0, UPT, UR38, 0x5, UPT ;  /* 0x000000052600788c */ /* 0x000fe2000bf05270 */
[----:B------:R-:W-:-:S03]  /*2e40*/  VIADD R8, R0, 0xfffffffe ;  /* 0xfffffffe00087836 */ /* 0x000fc60000000000 */
[----:B------:R-:W-:Y:S02]  /*2e50*/  USEL UR6, URZ, 0x1, UP0 ;  /* 0x000000013f067887 */ /* 0x000fe40008000000 */
[----:B------:R-:W-:-:S04]  /*2e60*/  USEL UR38, UR38, URZ, UP0 ;  /* 0x0000003f26267287 */ /* 0x000fc80008000000 */
[----:B------:R-:W-:Y:S01]  /*2e70*/  LOP3.LUT R22, R22, UR6, RZ, 0x3c, !PT ;  /* 0x0000000616167c12 */ /* 0x000fe2000f8e3cff */
[----:B------:R-:W-:Y:S07]  /*2e80*/  @!P2 BRA `(.L_x_25) ;  /* 0x0000001800a0a947 */ /* 0x000fee0003800000 */
[----:B------:R-:W-:Y:S01]  /*2e90*/  IADD3 R0, R0, -0x3, RZ ;  /* 0xfffffffd00007810 */ /* 0x000fe20007ffe0ff */
[----:B------:R-:W-:Y:S01]  /*2ea0*/  IMAD.MOV.U32 R9, RZ, RZ, R4 ;  /* 0x000000ffff097224 */ /* 0x000fe200078e0004 */
[----:B------:R-:W-:Y:S01]  /*2eb0*/  ULDC UR31, c[0x0][0x604] ;  /* 0x00018100001f7ab9 */ /* 0x000fe20000000800 */
[----:B------:R-:W-:-:S07]  /*2ec0*/  IMAD.MOV.U32 R11, RZ, RZ, R5 ;  /* 0x000000ffff0b7224 */ /* 0x000fce00078e0005 */
.L_x_36:
[----:B------:R-:W-:Y:S01]  /*2ed0*/  MOV R8, R0 ;  /* 0x0000000000087202 */ /* 0x000fe20000000f00 */
[----:B------:R-:W-:Y:S06]  /*2ee0*/  @!P0 BRA `(.L_x_26) ;  /* 0x0000000000048947 */ /* 0x000fec0003800000 */
[----:B------:R-:W-:Y:S01]  /*2ef0*/  BPT.TRAP 0x1 ;  /* 0x000000040000795c */ /* 0x000fe20000300000 */
.L_x_26:
[----:B------:R-:W-:Y:S01]  /*2f00*/  ULEA UR6, UR38, UR39, 0x3 ;  /* 0x0000002726067291 */ /* 0x000fe2000f8e183f */
[----:B------:R-:W-:-:S08]  /*2f10*/  SHF.L.U32 R0, R22, 0x1f, RZ ;  /* 0x0000001f16007819 */ /* 0x000fd000000006ff */
[----:B------:R-:W1:Y:S02]  /*2f20*/  SYNCS.PHASECHK.TRANS64.TRYWAIT P2, [UR6+0x19400], R0 ;  /* 0x01940000ff0075a7 */ /* 0x000e640008040146 */
[----:B-1----:R-:W-:Y:S05]  /*2f30*/  @!P2 BRA `(.L_x_27) ;  /* 0x000000700068a947 */ /* 0x002fea0003800000 */
.L_x_128:
[----:B------:R-:W-:Y:S01]  /*2f40*/  UIMAD UR26, UR38, 0x300, UR41 ;  /* 0x00000300261a78a4 */ /* 0x000fe2000f8e0229 */
[----:B------:R-:W-:Y:S01]  /*2f50*/  WARPGROUP.ARRIVE ;  /* 0x00000000000079c5 */ /* 0x000fe20000000000 */
[----:B------:R-:W-:Y:S01]  /*2f60*/  UMOV UR27, 0x80000020 ;  /* 0x80000020001b7882 */ /* 0x000fe20000000000 */
[----:B------:R-:W-:Y:S01]  /*2f70*/  UMOV UR7, 0x80000020 ;  /* 0x8000002000077882 */ /* 0x000fe20000000000 */
[----:B------:R-:W-:Y:S02]  /*2f80*/  UIADD3 UR6, UR26, 0x2, URZ ;  /* 0x000000021a067890 */ /* 0x000fe4000fffe03f */
[----:B------:R-:W-:Y:S01]  /*2f90*/  UIADD3 UR10, UR26, 0x100, URZ ;  /* 0x000001001a0a7890 */ /* 0x000fe2000fffe03f */
[----:B------:R-:W-:Y:S02]  /*2fa0*/  UMOV UR11, 0x80000020 ;  /* 0x80000020000b7882 */ /* 0x000fe40000000000 */
[----:B------:R-:W-:Y:S01]  /*2fb0*/  HGMMA.64x64x16.F32 R72, gdesc[UR24], RZ, !UPT, gsb0 ;  /* 0x00e00000184879f0 */ /* 0x000fe2000c0008ff */
[----:B------:R-:W-:Y:S01]  /*2fc0*/  UIADD3 UR14, UR26, 0x102, URZ ;  /* 0x000001021a0e7890 */ /* 0x000fe2000fffe03f */
[----:B------:R-:W-:Y:S01]  /*2fd0*/  UMOV UR15, 0x80000020 ;  /* 0x80000020000f7882 */ /* 0x000fe20000000000 */
[----:B------:R-:W-:Y:S01]  /*2fe0*/  UIADD3 UR18, UR26, 0x200, URZ ;  /* 0x000002001a127890 */ /* 0x000fe2000fffe03f */
[----:B------:R-:W-:Y:S01]  /*2ff0*/  UMOV UR19, 0x80000020 ;  /* 0x8000002000137882 */ /* 0x000fe20000000000 */
[----:B------:R-:W-:Y:S01]  /*3000*/  UIADD3 UR22, UR26, 0x202, URZ ;  /* 0x000002021a167890 */ /* 0x000fe2000fffe03f */
[----:B------:R-:W-:Y:S01]  /*3010*/  UMOV UR23, 0x80000020 ;  /* 0x8000002000177882 */ /* 0x000fe20000000000 */
[----:B------:R-:W-:-:S04]  /*3020*/  UIADD3 UR38, UR38, 0x1, URZ ;  /* 0x0000000126267890 */ /* 0x000fc8000fffe03f */
[----:B------:R-:W-:-:S04]  /*3030*/  UISETP.NE.AND UP0, UPT, UR38, 0x5, UPT ;  /* 0x000000052600788c */ /* 0x000fc8000bf05270 */
[----:B------:R-:W-:Y:S01]  /*3040*/  USEL UR38, UR38, URZ, UP0 ;  /* 0x0000003f26267287 */ /* 0x000fe20008000000 */
[----:B------:R-:W-:Y:S02]  /*3050*/  WARPGROUP.DEPBAR.LE gsb0, 0x0 ;  /* 0x00008000000079c5 */ /* 0x000fe40000010000 */
[----:B------:R-:W-:-:S06]  /*3060*/  WARPGROUP.ARRIVE ;  /* 0x00000000000079c5 */ /* 0x000fcc0000000000 */
[----:B------:R-:W-:Y:S01]  /*3070*/  HGMMA.64x64x16.F32 R72, gdesc[UR4], R72, gsb0 ;  /* 0x00e00000044879f0 */ /* 0x000fe20008000848 */
[----:B------:R-:W-:-:S06]  /*3080*/  USEL UR6, URZ, 0x1, UP0 ;  /* 0x000000013f067887 */ /* 0x000fcc0008000000 */
[----:B------:R-:W-:Y:S01]  /*3090*/  LOP3.LUT R22, R22, UR6, RZ, 0x3c, !PT ;  /* 0x0000000616167c12 */ /* 0x000fe2000f8e3cff */
        /* <DEDUP_REMOVED lines=13> */
[----:B------:R-:W-:Y:S05]  /*3170*/  @!P0 BRA `(.L_x_28) ;  /* 0x0000000000048947 */ /* 0x000fea0003800000 */
[----:B------:R-:W-:Y:S01]  /*3180*/  BPT.TRAP 0x1 ;  /* 0x000000040000795c */ /* 0x000fe20000300000 */
.L_x_28:
[----:B-1----:R-:W-:Y:S01]  /*3190*/  FMNMX R0, R72, R9, !PT ;  /* 0x0000000948007209 */ /* 0x002fe20007800000 */
[----:B------:R-:W-:Y:S01]  /*31a0*/  ULEA UR6, UR38, UR39, 0x3 ;  /* 0x0000002726067291 */ /* 0x000fe2000f8e183f */
[----:B------:R-:W-:Y:S02]  /*31b0*/  FMNMX R10, R74, R11, !PT ;  /* 0x0000000b4a0a7209 */ /* 0x000fe40007800000 */
[----:B------:R-:W-:Y:S02]  /*31c0*/  FMNMX R5, R73, R0, !PT ;  /* 0x0000000049057209 */ /* 0x000fe40007800000 */
[----:B------:R-:W-:Y:S02]  /*31d0*/  FMNMX R13, R75, R10, !PT ;  /* 0x0000000a4b0d7209 */ /* 0x000fe40007800000 */
[----:B------:R-:W-:Y:S02]  /*31e0*/  FMNMX R0, R76, R5, !PT ;  /* 0x000000054c007209 */ /* 0x000fe40007800000 */
[----:B------:R-:W-:-:S02]  /*31f0*/  FMNMX R10, R78, R13, !PT ;  /* 0x0000000d4e0a7209 */ /* 0x000fc40007800000 */
[----:B------:R-:W-:Y:S02]  /*3200*/  FMNMX R5, R77, R0, !PT ;  /* 0x000000004d057209 */ /* 0x000fe40007800000 */
[----:B------:R-:W-:Y:S02]  /*3210*/  FMNMX R13, R79, R10, !PT ;  /* 0x0000000a4f0d7209 */ /* 0x000fe40007800000 */
[----:B------:R-:W-:Y:S02]  /*3220*/  FMNMX R0, R80, R5, !PT ;  /* 0x0000000550007209 */ /* 0x000fe40007800000 */
[----:B------:R-:W-:Y:S02]  /*3230*/  FMNMX R10, R82, R13, !PT ;  /* 0x0000000d520a7209 */ /* 0x000fe40007800000 */
[----:B------:R-:W-:Y:S02]  /*3240*/  FMNMX R5, R81, R0, !PT ;  /* 0x0000000051057209 */ /* 0x000fe40007800000 */
[----:B------:R-:W-:-:S02]  /*3250*/  FMNMX R13, R83, R10, !PT ;  /* 0x0000000a530d7209 */ /* 0x000fc40007800000 */
[----:B------:R-:W-:Y:S02]  /*3260*/  FMNMX R0, R84, R5, !PT ;  /* 0x0000000554007209 */ /* 0x000fe40007800000 */
[----:B------:R-:W-:Y:S02]  /*3270*/  FMNMX R12, R86, R13, !PT ;  /* 0x0000000d560c7209 */ /* 0x000fe40007800000 */
[----:B------:R-:W-:-:S04]  /*3280*/  FMNMX R5, R85, R0, !PT ;  /* 0x0000000055057209 */ /* 0x000fc80007800000 */
[----:B------:R-:W-:-:S04]  /*3290*/  FMNMX R0, R88, R5, !PT ;  /* 0x0000000558007209 */ /* 0x000fc80007800000 */
[----:B------:R-:W-:-:S04]  /*32a0*/  FMNMX R5, R89, R0, !PT ;  /* 0x0000000059057209 */ /* 0x000fc80007800000 */
[----:B------:R-:W-:-:S04]  /*32b0*/  FMNMX R0, R92, R5, !PT ;  /* 0x000000055c007209 */ /* 0x000fc80007800000 */
[----:B------:R-:W-:-:S04]  /*32c0*/  FMNMX R5, R93, R0, !PT ;  /* 0x000000005d057209 */ /* 0x000fc80007800000 */
[----:B------:R-:W-:-:S04]  /*32d0*/  FMNMX R0, R96, R5, !PT ;  /* 0x0000000560007209 */ /* 0x000fc80007800000 */
[----:B------:R-:W-:-:S04]  /*32e0*/  FMNMX R5, R97, R0, !PT ;  /* 0x0000000061057209 */ /* 0x000fc80007800000 */
[----:B------:R-:W-:-:S04]  /*32f0*/  FMNMX R0, R100, R5, !PT ;  /* 0x0000000564007209 */ /* 0x000fc80007800000 */
[----:B------:R-:W-:-:S05]  /*3300*/  FMNMX R0, R101, R0, !PT ;  /* 0x0000000065007209 */ /* 0x000fca0007800000 */
[----:B------:R-:W1:Y:S02]  /*3310*/  SHFL.BFLY PT, R5, R0, 0x1, 0x1f ;  /* 0x0c201f0000057f89 */ /* 0x000e6400000e0000 */
[----:B-1----:R-:W-:-:S05]  /*3320*/  FMNMX R5, R0, R5, !PT ;  /* 0x0000000500057209 */ /* 0x002fca0007800000 */
[----:B------:R-:W1:Y:S02]  /*3330*/  SHFL.BFLY PT, R4, R5, 0x2, 0x1f ;  /* 0x0c401f0005047f89 */ /* 0x000e6400000e0000 */
[----:B-1----:R-:W-:Y:S02]  /*3340*/  FMNMX R4, R5, R4, !PT ;  /* 0x0000000405047209 */ /* 0x002fe40007800000 */
[----:B------:R-:W-:Y:S02]  /*3350*/  FMNMX R5, R87, R12, !PT ;  /* 0x0000000c57057209 */ /* 0x000fe40007800000 */
[----:B------:R-:W-:Y:S02]  /*3360*/  FSETP.NEU.AND P2, PT, R4, -INF , PT ;  /* 0xff8000000400780b */ /* 0x000fe40003f4d000 */
[----:B------:R-:W-:Y:S02]  /*3370*/  FMNMX R12, R90, R5, !PT ;  /* 0x000000055a0c7209 */ /* 0x000fe40007800000 */
[----:B------:R-:W-:-:S02]  /*3380*/  FSEL R0, R4, RZ, P2 ;  /* 0x000000ff04007208 */ /* 0x000fc40001000000 */
[----:B------:R-:W-:-:S03]  /*3390*/  FMNMX R5, R91, R12, !PT ;  /* 0x0000000c5b057209 */ /* 0x000fc60007800000 */
[----:B------:R-:W-:Y:S01]  /*33a0*/  FMUL R10, R0, UR31 ;  /* 0x0000001f000a7c20 */ /* 0x000fe20008400000 */
[----:B------:R-:W-:Y:S01]  /*33b0*/  FMNMX R12, R94, R5, !PT ;  /* 0x000000055e0c7209 */ /* 0x000fe20007800000 */
[----:B------:R-:W-:Y:S02]  /*33c0*/  FADD R0, -R0, R9 ;  /* 0x0000000900007221 */ /* 0x000fe40000000100 */
[--C-:B------:R-:W-:Y:S01]  /*33d0*/  FFMA R72, R72, UR31, -R10.reuse ;  /* 0x0000001f48487c23 */ /* 0x100fe2000800080a */
[--C-:B------:R-:W-:Y:S01]  /*33e0*/  FFMA R73, R73, UR31, -R10.reuse ;  /* 0x0000001f49497c23 */ /* 0x100fe2000800080a */
[--C-:B------:R-:W-:Y:S01]  /*33f0*/  FFMA R76, R76, UR31, -R10.reuse ;  /* 0x0000001f4c4c7c23 */ /* 0x100fe2000800080a */
[----:B------:R-:W-:Y:S01]  /*3400*/  FMNMX R5, R95, R12, !PT ;  /* 0x0000000c5f057209 */ /* 0x000fe20007800000 */
[--C-:B------:R-:W-:Y:S01]  /*3410*/  FFMA R80, R80, UR31, -R10.reuse ;  /* 0x0000001f50507c23 */ /* 0x100fe2000800080a */
[----:B------:R-:W-:Y:S01]  /*3420*/  FSETP.GEU.AND P5, PT, R72, -126, PT ;  /* 0xc2fc00004800780b */ /* 0x000fe20003fae000 */
[--C-:B------:R-:W-:Y:S01]  /*3430*/  FFMA R77, R77, UR31, -R10.reuse ;  /* 0x0000001f4d4d7c23 */ /* 0x100fe2000800080a */
[----:B------:R-:W-:Y:S01]  /*3440*/  FSETP.GEU.AND P3, PT, R73, -126, PT ;  /* 0xc2fc00004900780b */ /* 0x000fe20003f6e000 */
[--C-:B------:R-:W-:Y:S01]  /*3450*/  FFMA R81, R81, UR31, -R10.reuse ;  /* 0x0000001f51517c23 */ /* 0x100fe2000800080a */
[----:B------:R-:W-:Y:S01]  /*3460*/  FSETP.GEU.AND P2, PT, R76, -126, PT ;  /* 0xc2fc00004c00780b */ /* 0x000fe20003f4e000 */
[--C-:B------:R-:W-:Y:S01]  /*3470*/  FFMA R84, R84, UR31, -R10.reuse ;  /* 0x0000001f54547c23 */ /* 0x100fe2000800080a */
[----:B------:R-:W-:Y:S01]  /*3480*/  FMNMX R12, R98, R5, !PT ;  /* 0x00000005620c7209 */ /* 0x000fe20007800000 */
[--C-:B------:R-:W-:Y:S01]  /*3490*/  FFMA R85, R85, UR31, -R10.reuse ;  /* 0x0000001f55557c23 */ /* 0x100fe2000800080a */
[----:B------:R-:W-:Y:S01]  /*34a0*/  FSETP.GEU.AND P6, PT, R80, -126, PT ;  /* 0xc2fc00005000780b */ /* 0x000fe20003fce000 */
[--C-:B------:R-:W-:Y:S01]  /*34b0*/  FFMA R89, R89, UR31, -R10.reuse ;  /* 0x0000001f59597c23 */ /* 0x100fe2000800080a */
[----:B------:R-:W-:Y:S01]  /*34c0*/  FSETP.GEU.AND P4, PT, R77, -126, PT ;  /* 0xc2fc00004d00780b */ /* 0x000fe20003f8e000 */
[--C-:B------:R-:W-:Y:S01]  /*34d0*/  FFMA R88, R88, UR31, -R10.reuse ;  /* 0x0000001f58587c23 */ /* 0x100fe2000800080a */
[----:B------:R-:W-:Y:S01]  /*34e0*/  FMNMX R5, R99, R12, !PT ;  /* 0x0000000c63057209 */ /* 0x000fe20007800000 */
[----:B------:R-:W-:Y:S01]  /*34f0*/  @!P5 FMUL R72, R72, 0.5 ;  /* 0x3f0000004848d820 */ /* 0x000fe20000400000 */
[--C-:B------:R-:W-:Y:S01]  /*3500*/  FFMA R92, R92, UR31, -R10.reuse ;  /* 0x0000001f5c5c7c23 */ /* 0x100fe2000800080a */
[----:B------:R-:W-:Y:S01]  /*3510*/  @!P3 FMUL R73, R73, 0.5 ;  /* 0x3f0000004949b820 */ /* 0x000fe20000400000 */
[----:B------:R-:W-:Y:S01]  /*3520*/  FMNMX R12, R102, R5, !PT ;  /* 0x00000005660c7209 */ /* 0x000fe20007800000 */
[----:B------:R-:W-:Y:S01]  /*3530*/  @!P2 FMUL R76, R76, 0.5 ;  /* 0x3f0000004c4ca820 */ /* 0x000fe20000400000 */
[--C-:B------:R-:W-:Y:S01]  /*3540*/  FFMA R93, R93, UR31, -R10.reuse ;  /* 0x0000001f5d5d7c23 */ /* 0x100fe2000800080a */
[----:B------:R-:W1:Y:S01]  /*3550*/  MUFU.EX2 R72, R72 ;  /* 0x0000004800487308 */ /* 0x000e620000000800 */
[----:B------:R-:W-:Y:S01]  /*3560*/  FMNMX R12, R103, R12, !PT ;  /* 0x0000000c670c7209 */ /* 0x000fe20007800000 */
[----:B------:R-:W-:Y:S01]  /*3570*/  @!P6 FMUL R80, R80, 0.5 ;  /* 0x3f0000005050e820 */ /* 0x000fe20000400000 */
[--C-:B------:R-:W-:Y:S01]  /*3580*/  FFMA R96, R96, UR31, -R10.reuse ;  /* 0x0000001f60607c23 */ /* 0x100fe2000800080a */
[----:B------:R-:W-:Y:S01]  /*3590*/  @!P4 FMUL R77, R77, 0.5 ;  /* 0x3f0000004d4dc820 */ /* 0x000fe20000400000 */
[--C-:B------:R-:W-:Y:S01]  /*35a0*/  FFMA R97, R97, UR31, -R10.reuse ;  /* 0x0000001f61617c23 */ /* 0x100fe2000800080a */
[----:B------:R-:W2:Y:S01]  /*35b0*/  SHFL.BFLY PT, R5, R12, 0x1, 0x1f ;  /* 0x0c201f000c057f89 */ /* 0x000ea200000e0000 */
[--C-:B------:R-:W-:Y:S01]  /*35c0*/  FFMA R100, R100, UR31, -R10.reuse ;  /* 0x0000001f64647c23 */ /* 0x100fe2000800080a */
[----:B------:R-:W3:Y:S01]  /*35d0*/  MUFU.EX2 R73, R73 ;  /* 0x0000004900497308 */ /* 0x000ee20000000800 */
[----:B------:R-:W-:Y:S01]  /*35e0*/  FFMA R101, R101, UR31, -R10 ;  /* 0x0000001f65657c23 */ /* 0x000fe2000800080a */
[----:B------:R-:W-:-:S06]  /*35f0*/  FMUL R0, R0, UR31 ;  /* 0x0000001f00007c20 */ /* 0x000fcc0008400000 */
[----:B------:R-:W4:Y:S01]  /*3600*/  MUFU.EX2 R76, R76 ;  /* 0x0000004c004c7308 */ /* 0x000f220000000800 */
[----:B-1----:R-:W-:Y:S01]  /*3610*/  @!P5 FMUL R72, R72, R72 ;  /* 0x000000484848d220 */ /* 0x002fe20000400000 */
[----:B------:R-:W-:-:S06]  /*3620*/  FSETP.GEU.AND P5, PT, R81, -126, PT ;  /* 0xc2fc00005100780b */ /* 0x000fcc0003fae000 */
[----:B------:R-:W1:Y:S01]  /*3630*/  MUFU.EX2 R80, R80 ;  /* 0x0000005000507308 */ /* 0x000e620000000800 */
[----:B---3--:R-:W-:Y:S01]  /*3640*/  @!P3 FMUL R73, R73, R73 ;  /* 0x000000494949b220 */ /* 0x008fe20000400000 */
[----:B------:R-:W-:Y:S02]  /*3650*/  FSETP.GEU.AND P3, PT, R84, -126, PT ;  /* 0xc2fc00005400780b */ /* 0x000fe40003f6e000 */
[----:B--2---:R-:W-:-:S03]  /*3660*/  FMNMX R5, R12, R5, !PT ;  /* 0x000000050c057209 */ /* 0x004fc60007800000 */
[----:B------:R-:W-:Y:S01]  /*3670*/  @!P5 FMUL R81, R81, 0.5 ;  /* 0x3f0000005151d820 */ /* 0x000fe20000400000 */
[----:B------:R-:W2:Y:S01]  /*3680*/  MUFU.EX2 R77, R77 ;  /* 0x0000004d004d7308 */ /* 0x000ea20000000800 */
[----:B----4-:R-:W-:Y:S01]  /*3690*/  @!P2 FMUL R76, R76, R76 ;  /* 0x0000004c4c4ca220 */ /* 0x010fe20000400000 */
[----:B------:R-:W-:Y:S01]  /*36a0*/  FSETP.GEU.AND P2, PT, R85, -126, PT ;  /* 0xc2fc00005500780b */ /* 0x000fe20003f4e000 */
[----:B------:R-:W3:Y:S04]  /*36b0*/  SHFL.BFLY PT, R14, R5, 0x2, 0x1f ;  /* 0x0c401f00050e7f89 */ /* 0x000ee800000e0000 */
[----:B------:R-:W-:Y:S01]  /*36c0*/  @!P3 FMUL R84, R84, 0.5 ;  /* 0x3f0000005454b820 */ /* 0x000fe20000400000 */
[----:B------:R-:W4:Y:S01]  /*36d0*/  MUFU.EX2 R81, R81 ;  /* 0x0000005100517308 */ /* 0x000f220000000800 */
        /* <DEDUP_REMOVED lines=8> */
[----:B----4-:R-:W-:Y:S01]  /*3760*/  @!P5 FMUL R81, R81, R81 ;  /* 0x000000515151d220 */ /* 0x010fe20000400000 */
[----:B------:R-:W-:Y:S02]  /*3770*/  FSETP.GEU.AND P5, PT, R92, -126, PT ;  /* 0xc2fc00005c00780b */ /* 0x000fe40003fae000 */
[----:B---3--:R-:W-:-:S03]  /*3780*/  FMNMX R5, R5, R14, !PT ;  /* 0x0000000e05057209 */ /* 0x008fc60007800000 */
[----:B------:R-:W-:Y:S01]  /*3790*/  @!P4 FMUL R88, R88, 0.5 ;  /* 0x3f0000005858c820 */ /* 0x000fe20000400000 */
[----:B------:R-:W3:Y:S01]  /*37a0*/  MUFU.EX2 R12, R89 ;  /* 0x00000059000c7308 */ /* 0x000ee20000000800 */
[----:B-1----:R-:W-:Y:S01]  /*37b0*/  @!P3 FMUL R84, R84, R84 ;  /* 0x000000545454b220 */ /* 0x002fe20000400000 */
[----:B------:R-:W-:-:S05]  /*37c0*/  FSETP.GEU.AND P3, PT, R93, -126, PT ;  /* 0xc2fc00005d00780b */ /* 0x000fca0003f6e000 */
[----:B------:R-:W-:Y:S01]  /*37d0*/  @!P5 FMUL R92, R92, 0.5 ;  /* 0x3f0000005c5cd820 */ /* 0x000fe20000400000 */
[----:B------:R1:W4:Y:S01]  /*37e0*/  MUFU.EX2 R13, R88 ;  /* 0x00000058000d7308 */ /* 0x0003220000000800 */
[----:B--2---:R-:W-:Y:S01]  /*37f0*/  @!P2 FMUL R85, R85, R85 ;  /* 0x000000555555a220 */ /* 0x004fe20000400000 */
[----:B------:R-:W-:-:S05]  /*3800*/  FSETP.GEU.AND P2, PT, R96, -126, PT ;  /* 0xc2fc00006000780b */ /* 0x000fca0003f4e000 */
[----:B------:R-:W-:Y:S01]  /*3810*/  @!P3 FMUL R93, R93, 0.5 ;  /* 0x3f0000005d5db820 */ /* 0x000fe20000400000 */
[----:B------:R2:W5:Y:S01]  /*3820*/  MUFU.EX2 R15, R92 ;  /* 0x0000005c000f7308 */ /* 0x0005620000000800 */
[----:B---3--:R-:W-:Y:S01]  /*3830*/  @!P6 FMUL R12, R12, R12 ;  /* 0x0000000c0c0ce220 */ /* 0x008fe20000400000 */
[----:B------:R-:W-:-:S03]  /*3840*/  FSETP.NEU.AND P6, PT, R5, -INF , PT ;  /* 0xff8000000500780b */ /* 0x000fc60003fcd000 */
[----:B------:R-:W-:Y:S01]  /*3850*/  FADD R9, R73, R12 ;  /* 0x0000000c49097221 */ /* 0x000fe20000000000 */
[----:B-1----:R-:W-:Y:S01]  /*3860*/  FSEL R88, R5, RZ, P6 ;  /* 0x000000ff05587208 */ /* 0x002fe20003000000 */
[----:B------:R-:W-:Y:S01]  /*3870*/  @!P2 FMUL R96, R96, 0.5 ;  /* 0x3f0000006060a820 */ /* 0x000fe20000400000 */
[----:B------:R-:W1:Y:S01]  /*3880*/  MUFU.EX2 R14, R93 ;  /* 0x0000005d000e7308 */ /* 0x000e620000000800 */
[----:B----4-:R-:W-:Y:S01]  /*3890*/  @!P4 FMUL R13, R13, R13 ;  /* 0x0000000d0d0dc220 */ /* 0x010fe20000400000 */
[----:B------:R-:W-:Y:S01]  /*38a0*/  FSETP.GEU.AND P4, PT, R97, -126, PT ;  /* 0xc2fc00006100780b */ /* 0x000fe20003f8e000 */
[----:B--2---:R-:W-:Y:S01]  /*38b0*/  FMUL R92, R88, UR31 ;  /* 0x0000001f585c7c20 */ /* 0x004fe20008400000 */
[----:B------:R-:W-:Y:S01]  /*38c0*/  FSETP.GEU.AND P6, PT, R100, -126, PT ;  /* 0xc2fc00006400780b */ /* 0x000fe20003fce000 */
[----:B------:R-:W-:Y:S02]  /*38d0*/  FADD R88, -R88, R11 ;  /* 0x0000000b58587221 */ /* 0x000fe40000000100 */
[--C-:B------:R-:W-:Y:S01]  /*38e0*/  FFMA R74, R74, UR31, -R92.reuse ;  /* 0x0000001f4a4a7c23 */ /* 0x100fe2000800085c */
[----:B------:R-:W2:Y:S01]  /*38f0*/  MUFU.EX2 R21, R96 ;  /* 0x0000006000157308 */ /* 0x000ea20000000800 */
[----:B-----5:R-:W-:Y:S01]  /*3900*/  @!P5 FMUL R15, R15, R15 ;  /* 0x0000000f0f0fd220 */ /* 0x020fe20000400000 */
[----:B------:R-:W-:Y:S01]  /*3910*/  FSETP.GEU.AND P5, PT, R101, -126, PT ;  /* 0xc2fc00006500780b */ /* 0x000fe20003fae000 */
[--C-:B------:R-:W-:Y:S01]  /*3920*/  FFMA R75, R75, UR31, -R92.reuse ;  /* 0x0000001f4b4b7c23 */ /* 0x100fe2000800085c */
[--C-:B------:R-:W-:Y:S01]  /*3930*/  FFMA R78, R78, UR31, -R92.reuse ;  /* 0x0000001f4e4e7c23 */ /* 0x100fe2000800085c */
[--C-:B------:R-:W-:Y:S01]  /*3940*/  FFMA R79, R79, UR31, -R92.reuse ;  /* 0x0000001f4f4f7c23 */ /* 0x100fe2000800085c */
[--C-:B------:R-:W-:Y:S01]  /*3950*/  FFMA R82, R82, UR31, -R92.reuse ;  /* 0x0000001f52527c23 */ /* 0x100fe2000800085c */
[----:B------:R-:W-:Y:S01]  /*3960*/  @!P4 FMUL R97, R97, 0.5 ;  /* 0x3f0000006161c820 */ /* 0x000fe20000400000 */
[--C-:B------:R-:W-:Y:S01]  /*3970*/  FFMA R91, R91, UR31, -R92.reuse ;  /* 0x0000001f5b5b7c23 */ /* 0x100fe2000800085c */
[----:B-1----:R-:W-:Y:S01]  /*3980*/  @!P3 FMUL R14, R14, R14 ;  /* 0x0000000e0e0eb220 */ /* 0x002fe20000400000 */
[----:B------:R-:W-:Y:S01]  /*3990*/  FSETP.GEU.AND P3, PT, R74, -126, PT ;  /* 0xc2fc00004a00780b */ /* 0x000fe20003f6e000 */
[----:B------:R-:W1:Y:S01]  /*39a0*/  MUFU.EX2 R10, R97 ;  /* 0x00000061000a7308 */ /* 0x000e620000000800 */
[----:B------:R-:W-:Y:S01]  /*39b0*/  @!P6 FMUL R100, R100, 0.5 ;  /* 0x3f0000006464e820 */ /* 0x000fe20000400000 */
[--C-:B------:R-:W-:Y:S01]  /*39c0*/  FFMA R95, R95, UR31, -R92.reuse ;  /* 0x0000001f5f5f7c23 */ /* 0x100fe2000800085c */
[--C-:B------:R-:W-:Y:S01]  /*39d0*/  FFMA R99, R99, UR31, -R92.reuse ;  /* 0x0000001f63637c23 */ /* 0x100fe2000800085c */
[----:B------:R-:W-:Y:S01]  /*39e0*/  @!P5 FMUL R101, R101, 0.5 ;  /* 0x3f0000006565d820 */ /* 0x000fe20000400000 */
[----:B------:R-:W-:Y:S01]  /*39f0*/  FFMA R103, R103, UR31, -R92 ;  /* 0x0000001f67677c23 */ /* 0x000fe2000800085c */
[----:B--2---:R-:W-:Y:S01]  /*3a00*/  @!P2 FMUL R21, R21, R21 ;  /* 0x000000151515a220 */ /* 0x004fe20000400000 */
[----:B------:R-:W-:Y:S01]  /*3a10*/  FSETP.GEU.AND P2, PT, R75, -126, PT ;  /* 0xc2fc00004b00780b */ /* 0x000fe20003f4e000 */
[----:B------:R-:W2:Y:S01]  /*3a20*/  MUFU.EX2 R89, R100 ;  /* 0x0000006400597308 */ /* 0x000ea20000000800 */
[----:B------:R-:W-:Y:S01]  /*3a30*/  FMUL R88, R88, UR31 ;  /* 0x0000001f58587c20 */ /* 0x000fe20008400000 */
[----:B------:R-:W-:-:S02]  /*3a40*/  FADD R11, R76, R15 ;  /* 0x0000000f4c0b7221 */ /* 0x000fc40000000000 */
[----:B------:R-:W-:-:S04]  /*3a50*/  @!P3 FMUL R74, R74, 0.5 ;  /* 0x3f0000004a4ab820 */ /* 0x000fc80000400000 */
[----:B------:R-:W3:Y:S01]  /*3a60*/  MUFU.EX2 R20, R101 ;  /* 0x0000006500147308 */ /* 0x000ee20000000800 */
[----:B-1----:R-:W-:Y:S01]  /*3a70*/  @!P4 FMUL R10, R10, R10 ;  /* 0x0000000a0a0ac220 */ /* 0x002fe20000400000 */
[----:B------:R-:W-:Y:S02]  /*3a80*/  FSETP.GEU.AND P4, PT, R78, -126, PT ;  /* 0xc2fc00004e00780b */ /* 0x000fe40003f8e000 */
[----:B------:R-:W-:-:S04]  /*3a90*/  @!P2 FMUL R75, R75, 0.5 ;  /* 0x3f0000004b4ba820 */ /* 0x000fc80000400000 */
[----:B------:R1:W4:Y:S01]  /*3aa0*/  MUFU.EX2 R93, R74 ;  /* 0x0000004a005d7308 */ /* 0x0003220000000800 */
[----:B--2---:R-:W-:Y:S01]  /*3ab0*/  @!P6 FMUL R89, R89, R89 ;  /* 0x000000595959e220 */ /* 0x004fe20000400000 */
[----:B------:R-:W-:-:S05]  /*3ac0*/  FSETP.GEU.AND P6, PT, R79, -126, PT ;  /* 0xc2fc00004f00780b */ /* 0x000fca0003fce000 */
[----:B------:R-:W-:Y:S01]  /*3ad0*/  @!P4 FMUL R78, R78, 0.5 ;  /* 0x3f0000004e4ec820 */ /* 0x000fe20000400000 */
[----:B------:R2:W5:Y:S01]  /*3ae0*/  MUFU.EX2 R96, R75 ;  /* 0x0000004b00607308 */ /* 0x0005620000000800 */
[----:B-1----:R-:W-:Y:S01]  /*3af0*/  FFMA R74, R83, UR31, -R92 ;  /* 0x0000001f534a7c23 */ /* 0x002fe2000800085c */
[----:B---3--:R-:W-:Y:S01]  /*3b00*/  @!P5 FMUL R20, R20, R20 ;  /* 0x000000141414d220 */ /* 0x008fe20000400000 */
[----:B------:R-:W-:-:S04]  /*3b10*/  FSETP.GEU.AND P5, PT, R82, -126, PT ;  /* 0xc2fc00005200780b */ /* 0x000fc80003fae000 */
[----:B------:R-:W-:Y:S01]  /*3b20*/  @!P6 FMUL R79, R79, 0.5 ;  /* 0x3f0000004f4fe820 */ /* 0x000fe20000400000 */
[----:B------:R1:W3:Y:S01]  /*3b30*/  MUFU.EX2 R97, R78 ;  /* 0x0000004e00617308 */ /* 0x0002e20000000800 */
[----:B----4-:R-:W-:Y:S01]  /*3b40*/  @!P3 FMUL R93, R93, R93 ;  /* 0x0000005d5d5db220 */ /* 0x010fe20000400000 */
[----:B------:R-:W-:Y:S01]  /*3b50*/  FSETP.GEU.AND P3, PT, R74, -126, PT ;  /* 0xc2fc00004a00780b */ /* 0x000fe20003f6e000 */
[----:B--2---:R-:W-:-:S05]  /*3b60*/  FFMA R75, R86, UR31, -R92 ;  /* 0x0000001f564b7c23 */ /* 0x004fca000800085c */
[----:B------:R-:W-:Y:S01]  /*3b70*/  @!P5 FMUL R82, R82, 0.5 ;  /* 0x3f0000005252d820 */ /* 0x000fe20000400000 */
[----:B-----5:R-:W-:Y:S01]  /*3b80*/  @!P2 FMUL R96, R96, R96 ;  /* 0x000000606060a220 */ /* 0x020fe20000400000 */
[----:B------:R-:W-:Y:S01]  /*3b90*/  FSETP.GEU.AND P2, PT, R75, -126, PT ;  /* 0xc2fc00004b00780b */ /* 0x000fe20003f4e000 */
[----:B-1----:R-:W-:Y:S01]  /*3ba0*/  FFMA R78, R87, UR31, -R92 ;  /* 0x0000001f574e7c23 */ /* 0x002fe2000800085c */
[----:B------:R1:W2:Y:S03]  /*3bb0*/  MUFU.EX2 R100, R79 ;  /* 0x0000004f00647308 */ /* 0x0002a60000000800 */
[----:B------:R-:W-:Y:S01]  /*3bc0*/  @!P3 FMUL R74, R74, 0.5 ;  /* 0x3f0000004a4ab820 */ /* 0x000fe20000400000 */
[----:B---3--:R-:W-:Y:S01]  /*3bd0*/  @!P4 FMUL R97, R97, R97 ;  /* 0x000000616161c220 */ /* 0x008fe20000400000 */
[----:B------:R-:W-:-:S03]  /*3be0*/  FSETP.GEU.AND P4, PT, R78, -126, PT ;  /* 0xc2fc00004e00780b */ /* 0x000fc60003f8e000 */
[----:B------:R3:W4:Y:S01]  /*3bf0*/  MUFU.EX2 R83, R82 ;  /* 0x0000005200537308 */ /* 0x0007220000000800 */
[----:B-1----:R-:W-:Y:S02]  /*3c00*/  FFMA R79, R90, UR31, -R92 ;  /* 0x0000001f5a4f7c23 */ /* 0x002fe4000800085c */
[----:B------:R-:W-:-:S05]  /*3c10*/  @!P2 FMUL R75, R75, 0.5 ;  /* 0x3f0000004b4ba820 */ /* 0x000fca0000400000 */
[----:B------:R1:W5:Y:S01]  /*3c20*/  MUFU.EX2 R86, R74 ;  /* 0x0000004a00567308 */ /* 0x0003620000000800 */
[----:B--2---:R-:W-:Y:S01]  /*3c30*/  @!P6 FMUL R100, R100, R100 ;  /* 0x000000646464e220 */ /* 0x004fe20000400000 */
[----:B------:R-:W-:Y:S01]  /*3c40*/  FSETP.GEU.AND P6, PT, R79, -126, PT ;  /* 0xc2fc00004f00780b */ /* 0x000fe20003fce000 */
[----:B------:R-:W-:Y:S01]  /*3c50*/  @!P4 FMUL R78, R78, 0.5 ;  /* 0x3f0000004e4ec820 */ /* 0x000fe20000400000 */
[----:B---3--:R-:W-:-:S04]  /*3c60*/  FADD R82, R84, R89 ;  /* 0x0000005954527221 */ /* 0x008fc80000000000 */
[----:B------:R2:W3:Y:S01]  /*3c70*/  MUFU.EX2 R87, R75 ;  /* 0x0000004b00577308 */ /* 0x0004e20000000800 */
[----:B-1----:R-:W-:Y:S01]  /*3c80*/  FFMA R74, R94, UR31, -R92 ;  /* 0x0000001f5e4a7c23 */ /* 0x002fe2000800085c */
[----:B----4-:R-:W-:Y:S01]  /*3c90*/  @!P5 FMUL R83, R83, R83 ;  /* 0x000000535353d220 */ /* 0x010fe20000400000 */
[----:B------:R-:W-:Y:S01]  /*3ca0*/  FSETP.GEU.AND P5, PT, R91, -126, PT ;  /* 0xc2fc00005b00780b */ /* 0x000fe20003fae000 */
[----:B------:R-:W-:-:S03]  /*3cb0*/  FADD R82, R11, R82 ;  /* 0x000000520b527221 */ /* 0x000fc60000000000 */
[----:B------:R-:W-:Y:S01]  /*3cc0*/  @!P6 FMUL R79, R79, 0.5 ;  /* 0x3f0000004f4fe820 */ /* 0x000fe20000400000 */
[----:B------:R1:W4:Y:S01]  /*3cd0*/  MUFU.EX2 R90, R78 ;  /* 0x0000004e005a7308 */ /* 0x0003220000000800 */
[----:B-----5:R-:W-:Y:S01]  /*3ce0*/  @!P3 FMUL R86, R86, R86 ;  /* 0x000000565656b220 */ /* 0x020fe20000400000 */
[----:B------:R-:W-:Y:S01]  /*3cf0*/  FSETP.GEU.AND P3, PT, R74, -126, PT ;  /* 0xc2fc00004a00780b */ /* 0x000fe20003f6e000 */
[----:B--2---:R-:W-:-:S05]  /*3d00*/  FFMA R75, R98, UR31, -R92 ;  /* 0x0000001f624b7c23 */ /* 0x004fca000800085c */
[----:B------:R-:W-:Y:S01]  /*3d10*/  @!P5 FMUL R91, R91, 0.5 ;  /* 0x3f0000005b5bd820 */ /* 0x000fe20000400000 */
[----:B---3--:R-:W-:Y:S01]  /*3d20*/  @!P2 FMUL R87, R87, R87 ;  /* 0x000000575757a220 */ /* 0x008fe20000400000 */
[----:B------:R-:W-:Y:S01]  /*3d30*/  FSETP.GEU.AND P2, PT, R95, -126, PT ;  /* 0xc2fc00005f00780b */ /* 0x000fe20003f4e000 */
[----:B------:R-:W2:Y:S01]  /*3d40*/  MUFU.EX2 R94, R79 ;  /* 0x0000004f005e7308 */ /* 0x000ea20000000800 */
[----:B-1----:R-:W-:-:S03]  /*3d50*/  FFMA R78, R102, UR31, -R92 ;  /* 0x0000001f664e7c23 */ /* 0x002fc6000800085c */
[----:B------:R-:W-:Y:S01]  /*3d60*/  @!P3 FMUL R74, R74, 0.5 ;  /* 0x3f0000004a4ab820 */ /* 0x000fe20000400000 */
[----:B----4-:R-:W-:Y:S01]  /*3d70*/  @!P4 FMUL R90, R90, R90 ;  /* 0x0000005a5a5ac220 */ /* 0x010fe20000400000 */
[----:B------:R-:W-:Y:S02]  /*3d80*/  FSETP.GEU.AND P4, PT, R75, -126, PT ;  /* 0xc2fc00004b00780b */ /* 0x000fe40003f8e000 */
[----:B------:R1:W3:Y:S04]  /*3d90*/  MUFU.EX2 R98, R74 ;  /* 0x0000004a00627308 */ /* 0x0002e80000000800 */
[----:B------:R-:W-:-:S04]  /*3da0*/  @!P2 FMUL R95, R95, 0.5 ;  /* 0x3f0000005f5fa820 */ /* 0x000fc80000400000 */
[----:B------:R-:W4:Y:S01]  /*3db0*/  MUFU.EX2 R91, R91 ;  /* 0x0000005b005b7308 */ /* 0x000f220000000800 */
[----:B--2---:R-:W-:Y:S01]  /*3dc0*/  @!P6 FMUL R94, R94, R94 ;  /* 0x0000005e5e5ee220 */ /* 0x004fe20000400000 */
[----:B------:R-:W-:Y:S01]  /*3dd0*/  FSETP.GEU.AND P6, PT, R99, -126, PT ;  /* 0xc2fc00006300780b */ /* 0x000fe20003fce000 */
[----:B-1----:R-:W-:Y:S01]  /*3de0*/  FADD R74, R81, R10 ;  /* 0x0000000a514a7221 */ /* 0x002fe20000000000 */
[----:B------:R-:W-:-:S03]  /*3df0*/  @!P4 FMUL R75, R75, 0.5 ;  /* 0x3f0000004b4bc820 */ /* 0x000fc60000400000 */
[----:B------:R-:W-:Y:S01]  /*3e00*/  FADD R79, R9, R74 ;  /* 0x0000004a094f7221 */ /* 0x000fe20000000000 */
[----:B------:R-:W1:Y:S01]  /*3e10*/  MUFU.EX2 R95, R95 ;  /* 0x0000005f005f7308 */ /* 0x000e620000000800 */
[----:B---3--:R-:W-:Y:S01]  /*3e20*/  @!P3 FMUL R98, R98, R98 ;  /* 0x000000626262b220 */ /* 0x008fe20000400000 */
[----:B------:R-:W-:Y:S01]  /*3e30*/  FSETP.GEU.AND P3, PT, R103, -126, PT ;  /* 0xc2fc00006700780b */ /* 0x000fe20003f6e000 */
[----:B------:R-:W-:Y:S01]  /*3e40*/  FADD R74, R77, R14 ;  /* 0x0000000e4d4a7221 */ /* 0x000fe20000000000 */
[----:B------:R-:W-:Y:S01]  /*3e50*/  FADD R9, R72, R13 ;  /* 0x0000000d48097221 */ /* 0x000fe20000000000 */
[----:B------:R-:W-:Y:S01]  /*3e60*/  FADD R101, R97, R98 ;  /* 0x0000006261657221 */ /* 0x000fe20000000000 */
[----:B------:R-:W-:Y:S01]  /*3e70*/  F2FP.F16.F32.PACK_AB R72, R73, R72 ;  /* 0x000000484948723e */ /* 0x000fe200000000ff */
[----:B------:R-:W-:Y:S01]  /*3e80*/  @!P6 FMUL R99, R99, 0.5 ;  /* 0x3f0000006363e820 */ /* 0x000fe20000400000 */
[----:B------:R2:W3:Y:S01]  /*3e90*/  MUFU.EX2 R102, R75 ;  /* 0x0000004b00667308 */ /* 0x0004e20000000800 */
[----:B----4-:R-:W-:Y:S01]  /*3ea0*/  @!P5 FMUL R91, R91, R91 ;  /* 0x0000005b5b5bd220 */ /* 0x010fe20000400000 */
[----:B------:R-:W-:-:S02]  /*3eb0*/  FSETP.GEU.AND P5, PT, R78, -126, PT ;  /* 0xc2fc00004e00780b */ /* 0x000fc40003fae000 */
[----:B------:R-:W-:-:S03]  /*3ec0*/  F2FP.F16.F32.PACK_AB R73, R96, R93 ;  /* 0x0000005d6049723e */ /* 0x000fc600000000ff */
[----:B------:R-:W-:Y:S01]  /*3ed0*/  @!P3 FMUL R103, R103, 0.5 ;  /* 0x3f0000006767b820 */ /* 0x000fe20000400000 */
[----:B------:R-:W4:Y:S01]  /*3ee0*/  MUFU.EX2 R99, R99 ;  /* 0x0000006300637308 */ /* 0x000f220000000800 */
[----:B-1----:R-:W-:Y:S01]  /*3ef0*/  @!P2 FMUL R95, R95, R95 ;  /* 0x0000005f5f5fa220 */ /* 0x002fe20000400000 */
[----:B------:R-:W-:Y:S01]  /*3f00*/  FSETP.GEU.AND P2, PT, R0, -126, PT ;  /* 0xc2fc00000000780b */ /* 0x000fe20003f4e000 */
[----:B--2---:R-:W-:Y:S02]  /*3f10*/  FADD R75, R85, R20 ;  /* 0x00000014554b7221 */ /* 0x004fe40000000000 */
[----:B------:R-:W-:Y:S02]  /*3f20*/  FADD R105, R100, R95 ;  /* 0x0000005f64697221 */ /* 0x000fe40000000000 */
[----:B------:R-:W-:Y:S01]  /*3f30*/  @!P5 FMUL R78, R78, 0.5 ;  /* 0x3f0000004e4ed820 */ /* 0x000fe20000400000 */
[----:B------:R-:W1:Y:S01]  /*3f40*/  MUFU.EX2 R103, R103 ;  /* 0x0000006700677308 */ /* 0x000e620000000800 */
[----:B---3--:R-:W-:Y:S01]  /*3f50*/  @!P4 FMUL R102, R102, R102 ;  /* 0x000000666666c220 */ /* 0x008fe20000400000 */
[----:B------:R-:W-:Y:S01]  /*3f60*/  FSETP.GEU.AND P4, PT, R88, -126, PT ;  /* 0xc2fc00005800780b */ /* 0x000fe20003f8e000 */
[----:B------:R-:W-:Y:S01]  /*3f70*/  FADD R74, R74, R75 ;  /* 0x0000004b4a4a7221 */ /* 0x000fe20000000000 */
[----:B------:R-:W-:Y:S01]  /*3f80*/  FADD R75, R93, R94 ;  /* 0x0000005e5d4b7221 */ /* 0x000fe20000000000 */
[----:B------:R-:W-:-:S02]  /*3f90*/  FADD R106, R83, R102 ;  /* 0x00000066536a7221 */ /* 0x000fc40000000000 */
[----:B------:R-:W-:Y:S01]  /*3fa0*/  @!P2 FMUL R0, R0, 0.5 ;  /* 0x3f0000000000a820 */ /* 0x000fe20000400000 */
[----:B------:R2:W3:Y:S01]  /*3fb0*/  MUFU.EX2 R92, R78 ;  /* 0x0000004e005c7308 */ /* 0x0004e20000000800 */
[----:B----4-:R-:W-:Y:S01]  /*3fc0*/  @!P6 FMUL R99, R99, R99 ;  /* 0x000000636363e220 */ /* 0x010fe20000400000 */
[----:B------:R-:W-:Y:S01]  /*3fd0*/  FADD R74, R79, R74 ;  /* 0x0000004a4f4a7221 */ /* 0x000fe20000000000 */
[----:B------:R-:W-:Y:S01]  /*3fe0*/  FADD R75, R75, R106 ;  /* 0x0000006a4b4b7221 */ /* 0x000fe20000000000 */
[----:B------:R-:W-:Y:S01]  /*3ff0*/  F2FP.F16.F32.PACK_AB R79, R90, R87 ;  /* 0x000000575a4f723e */ /* 0x000fe200000000ff */
[----:B------:R-:W-:Y:S02]  /*4000*/  FADD R107, R86, R99 ;  /* 0x00000063566b7221 */ /* 0x000fe40000000000 */
[----:B------:R-:W-:Y:S01]  /*4010*/  @!P4 FMUL R88, R88, 0.5 ;  /* 0x3f0000005858c820 */ /* 0x000fe20000400000 */
[----:B------:R-:W4:Y:S01]  /*4020*/  MUFU.EX2 R0, R0 ;  /* 0x0000000000007308 */ /* 0x000f220000000800 */
[----:B--2---:R-:W-:Y:S01]  /*4030*/  FADD R78, R80, R21 ;  /* 0x00000015504e7221 */ /* 0x004fe20000000000 */
[----:B-1----:R-:W-:-:S03]  /*4040*/  @!P3 FMUL R103, R103, R103 ;  /* 0x000000676767b220 */ /* 0x002fc60000400000 */
[----:B------:R-:W-:Y:S01]  /*4050*/  FADD R9, R9, R78 ;  /* 0x0000004e09097221 */ /* 0x000fe20000000000 */
[----:B------:R-:W-:Y:S01]  /*4060*/  FADD R78, R96, R91 ;  /* 0x0000005b604e7221 */ /* 0x000fe20000000000 */
[----:B------:R-:W-:Y:S01]  /*4070*/  FADD R108, R90, R103 ;  /* 0x000000675a6c7221 */ /* 0x000fe20000000000 */
[----:B------:R1:W2:Y:S01]  /*4080*/  MUFU.EX2 R11, R88 ;  /* 0x00000058000b7308 */ /* 0x0002a20000000800 */
[----:B---3--:R-:W-:Y:S01]  /*4090*/  @!P5 FMUL R92, R92, R92 ;  /* 0x0000005c5c5cd220 */ /* 0x008fe20000400000 */
[----:B------:R-:W-:Y:S01]  /*40a0*/  FADD R9, R9, R82 ;  /* 0x0000005209097221 */ /* 0x000fe20000000000 */
[----:B------:R-:W-:Y:S01]  /*40b0*/  FADD R78, R78, R107 ;  /* 0x0000006b4e4e7221 */ /* 0x000fe20000000000 */
[----:B------:R-:W-:Y:S01]  /*40c0*/  FADD R105, R105, R108 ;  /* 0x0000006c69697221 */ /* 0x000fe20000000000 */
[----:B------:R-:W-:Y:S01]  /*40d0*/  F2FP.F16.F32.PACK_AB R82, R14, R15 ;  /* 0x0000000f0e52723e */ /* 0x000fe200000000ff */
[----:B------:R-:W-:Y:S01]  /*40e0*/  FADD R9, R9, R74 ;  /* 0x0000004a09097221 */ /* 0x000fe20000000000 */
[----:B------:R-:W-:Y:S01]  /*40f0*/  F2FP.F16.F32.PACK_AB R74, R77, R76 ;  /* 0x0000004c4d4a723e */ /* 0x000fe200000000ff */
[----:B------:R-:W-:Y:S01]  /*4100*/  FADD R78, R78, R105 ;  /* 0x000000694e4e7221 */ /* 0x000fe20000000000 */
[----:B-1----:R-:W-:Y:S01]  /*4110*/  FADD R88, R87, R92 ;  /* 0x0000005c57587221 */ /* 0x002fe20000000000 */
[----:B----4-:R-:W-:Y:S01]  /*4120*/  @!P2 FMUL R0, R0, R0 ;  /* 0x000000000000a220 */ /* 0x010fe20000400000 */
[----:B------:R-:W-:-:S02]  /*4130*/  F2FP.F16.F32.PACK_AB R76, R81, R80 ;  /* 0x00000050514c723e */ /* 0x000fc400000000ff */
[----:B------:R-:W-:Y:S01]  /*4140*/  FADD R88, R101, R88 ;  /* 0x0000005865587221 */ /* 0x000fe20000000000 */
[----:B------:R-:W-:Y:S01]  /*4150*/  FFMA R3, R0, R3, R9 ;  /* 0x0000000300037223 */ /* 0x000fe20000000009 */
[----:B------:R-:W-:Y:S01]  /*4160*/  SHF.L.U32 R9, R22, 0x1f, RZ ;  /* 0x0000001f16097819 */ /* 0x000fe200000006ff */
[-C--:B------:R-:W-:Y:S01]  /*4170*/  FMUL R24, R24, R0.reuse ;  /* 0x0000000018187220 */ /* 0x080fe20000400000 */
[----:B------:R-:W-:Y:S01]  /*4180*/  FADD R75, R75, R88 ;  /* 0x000000584b4b7221 */ /* 0x000fe20000000000 */
[----:B--2---:R-:W-:Y:S01]  /*4190*/  @!P4 FMUL R11, R11, R11 ;  /* 0x0000000b0b0bc220 */ /* 0x004fe20000400000 */
[----:B------:R1:W2:Y:S01]  /*41a0*/  SYNCS.PHASECHK.TRANS64.TRYWAIT P2, [UR6+0x19400], R9 ;  /* 0x01940009ff0075a7 */ /* 0x0002a20008040146 */
[----:B------:R-:W-:Y:S01]  /*41b0*/  F2FP.F16.F32.PACK_AB R77, R86, R83 ;  /* 0x00000053564d723e */ /* 0x000fe200000000ff */
[----:B------:R-:W-:Y:S01]  /*41c0*/  FADD R78, R75, R78 ;  /* 0x0000004e4b4e7221 */ /* 0x000fe20000000000 */
[-C--:B------:R-:W-:Y:S01]  /*41d0*/  FMUL R25, R25, R0.reuse ;  /* 0x0000000019197220 */ /* 0x080fe20000400000 */
[-C--:B------:R-:W-:Y:S01]  /*41e0*/  FMUL R28, R28, R0.reuse ;  /* 0x000000001c1c7220 */ /* 0x080fe20000400000 */
[----:B------:R-:W-:Y:S01]  /*41f0*/  FMUL R29, R29, R0 ;  /* 0x000000001d1d7220 */ /* 0x000fe20000400000 */
[----:B------:R-:W-:Y:S01]  /*4200*/  FFMA R6, R11, R6, R78 ;  /* 0x000000060b067223 */ /* 0x000fe2000000004e */
[----:B------:R-:W-:Y:S01]  /*4210*/  F2FP.F16.F32.PACK_AB R78, R85, R84 ;  /* 0x00000054554e723e */ /* 0x000fe200000000ff */
[-C--:B------:R-:W-:Y:S01]  /*4220*/  FMUL R32, R32, R0.reuse ;  /* 0x0000000020207220 */ /* 0x080fe20000400000 */
        /* <DEDUP_REMOVED lines=18> */
[----:B------:R-:W-:Y:S01]  /*4350*/  FMUL R69, R69, R0 ;  /* 0x0000000045457220 */ /* 0x000fe20000400000 */
        /* <DEDUP_REMOVED lines=24> */
[----:B------:R-:W-:-:S02]  /*44e0*/  F2FP.F16.F32.PACK_AB R75, R100, R97 ;  /* 0x00000061644b723e */ /* 0x000fc400000000ff */
[----:B------:R-:W-:Y:S02]  /*44f0*/  F2FP.F16.F32.PACK_AB R80, R12, R13 ;  /* 0x0000000d0c50723e */ /* 0x000fe400000000ff */
[----:B------:R-:W-:Y:S02]  /*4500*/  F2FP.F16.F32.PACK_AB R81, R91, R94 ;  /* 0x0000005e5b51723e */ /* 0x000fe400000000ff */
[----:B------:R-:W-:Y:S02]  /*4510*/  F2FP.F16.F32.PACK_AB R83, R95, R98 ;  /* 0x000000625f53723e */ /* 0x000fe400000000ff */
[----:B------:R-:W-:Y:S02]  /*4520*/  F2FP.F16.F32.PACK_AB R84, R10, R21 ;  /* 0x000000150a54723e */ /* 0x000fe400000000ff */
[----:B------:R-:W-:Y:S02]  /*4530*/  F2FP.F16.F32.PACK_AB R85, R99, R102 ;  /* 0x000000666355723e */ /* 0x000fe400000000ff */
[----:B------:R-:W-:Y:S01]  /*4540*/  F2FP.F16.F32.PACK_AB R86, R20, R89 ;  /* 0x000000591456723e */ /* 0x000fe200000000ff */
[----:B-12---:R-:W-:Y:S06]  /*4550*/  @!P0 BRA `(.L_x_29) ;  /* 0x0000000000048947 */ /* 0x006fec0003800000 */
[----:B------:R-:W-:Y:S01]  /*4560*/  BPT.TRAP 0x1 ;  /* 0x000000040000795c */ /* 0x000fe20000300000 */
.L_x_29:
[----:B------:R-:W-:Y:S05]  /*4570*/  @P2 BRA `(.L_x_30) ;  /* 0x0000000000082947 */ /* 0x000fea0003800000 */
[----:B------:R-:W1:Y:S02]  /*4580*/  SYNCS.PHASECHK.TRANS64.TRYWAIT P2, [UR6+0x19400], R9 ;  /* 0x01940009ff0075a7 */ /* 0x000e640008040146 */
[----:B-1----:R-:W-:Y:S05]  /*4590*/  @!P2 BRA `(.L_x_31) ;  /* 0x0000005800e8a947 */ /* 0x002fea0003800000 */
.L_x_30:
[----:B------:R-:W-:Y:S01]  /*45a0*/  UIMAD UR10, UR38, 0x300, UR29 ;  /* 0x00000300260a78a4 */ /* 0x000fe2000f8e021d */
[----:B------:R-:W-:Y:S01]  /*45b0*/  WARPGROUP.ARRIVE ;  /* 0x00000000000079c5 */ /* 0x000fe20000000000 */
[----:B------:R-:W-:Y:S01]  /*45c0*/  UMOV UR7, 0x80000020 ;  /* 0x8000002000077882 */ /* 0x000fe20000000000 */
[----:B------:R-:W-:-:S04]  /*45d0*/  F2FP.F16.F32.PACK_AB R87, R103, R92 ;  /* 0x0000005c6757723e */ /* 0x000fc800000000ff */
[----:B------:R-:W-:Y:S02]  /*45e0*/  UMOV UR6, UR10 ;  /* 0x0000000a00067c82 */ /* 0x000fe40008000000 */
        /* <DEDUP_REMOVED lines=19> */
.L_x_32:
[----:B------:R-:W-:-:S04]  /*4720*/  ULEA UR6, UR30, UR39, 0x3 ;  /* 0x000000271e067291 */ /* 0x000fc8000f8e183f */
[----:B------:R-:W-:-:S04]  /*4730*/  UIADD3 UR6, UR6, 0x19428, URZ ;  /* 0x0001942806067890 */ /* 0x000fc8000fffe03f */
[----:B------:R-:W-:-:S09]  /*4740*/  UPRMT UR6, URZ, 0x654, UR6 ;  /* 0x000006543f067896 */ /* 0x000fd20008000006 */
[----:B------:R-:W-:Y:S01]  /*4750*/  SYNCS.ARRIVE.TRANS64.RED.A1T0 RZ, [UR6], RZ ;  /* 0x000000ffffff79a7 */ /* 0x000fe20008100406 */
[----:B------:R-:W-:Y:S05]  /*4760*/  @P1 BRA `(.L_x_33) ;  /* 0x0000000000041947 */ /* 0x000fea0003800000 */
[----:B------:R-:W-:Y:S01]  /*4770*/  BPT.TRAP 0x1 ;  /* 0x000000040000795c */ /* 0x000fe20000300000 */
.L_x_33:
[----:B------:R-:W-:-:S04]  /*4780*/  UIADD3 UR30, UR30, 0x1, URZ ;  /* 0x000000011e1e7890 */ /* 0x000fc8000fffe03f */
[----:B------:R-:W-:-:S04]  /*4790*/  UISETP.NE.AND UP0, UPT, UR30, 0x5, UPT ;  /* 0x000000051e00788c */ /* 0x000fc8000bf05270 */
[----:B------:R-:W-:Y:S01]  /*47a0*/  USEL UR30, UR30, URZ, UP0 ;  /* 0x0000003f1e1e7287 */ /* 0x000fe20008000000 */
[----:B------:R-:W-:Y:S11]  /*47b0*/  @!P0 BRA `(.L_x_34) ;  /* 0x0000000000048947 */ /* 0x000ff60003800000 */
[----:B------:R-:W-:Y:S01]  /*47c0*/  BPT.TRAP 0x1 ;  /* 0x000000040000795c */ /* 0x000fe20000300000 */
.L_x_34:
[----:B------:R-:W-:-:S04]  /*47d0*/  ULEA UR6, UR30, UR39, 0x3 ;  /* 0x000000271e067291 */ /* 0x000fc8000f8e183f */
[----:B------:R-:W-:-:S04]  /*47e0*/  UIADD3 UR6, UR6, 0x19428, URZ ;  /* 0x0001942806067890 */ /* 0x000fc8000fffe03f */
[----:B------:R-:W-:-:S09]  /*47f0*/  UPRMT UR6, URZ, 0x654, UR6 ;  /* 0x000006543f067896 */ /* 0x000fd20008000006 */
[----:B------:R-:W-:Y:S01]  /*4800*/  SYNCS.ARRIVE.TRANS64.RED.A1T0 RZ, [UR6], RZ ;  /* 0x000000ffffff79a7 */ /* 0x000fe20008100406 */
[----:B------:R-:W-:Y:S05]  /*4810*/  @P1 BRA `(.L_x_35) ;  /* 0x0000000000041947 */ /* 0x000fea0003800000 */
[----:B------:R-:W-:Y:S01]  /*4820*/  BPT.TRAP 0x1 ;  /* 0x000000040000795c */ /* 0x000fe20000300000 */
.L_x_35:
[----:B------:R-:W-:Y:S01]  /*4830*/  UIADD3 UR38, UR38, 0x1, URZ ;  /* 0x0000000126267890 */ /* 0x000fe2000fffe03f */
[C---:B------:R-:W-:Y:S01]  /*4840*/  ISETP.GT.AND P2, PT, R8.reuse, 0x1, PT ;  /* 0x000000010800780c */ /* 0x040fe20003f44270 */
[----:B------:R-:W-:Y:S01]  /*4850*/  UIADD3 UR30, UR30, 0x1, URZ ;  /* 0x000000011e1e7890 */ /* 0x000fe2000fffe03f */
[----:B------:R-:W-:Y:S01]  /*4860*/  VIADD R7, R7, 0x40 ;  /* 0x0000004007077836 */ /* 0x000fe20000000000 */
[----:B------:R-:W-:Y:S01]  /*4870*/  UISETP.NE.AND UP1, UPT, UR38, 0x5, UPT ;  /* 0x000000052600788c */ /* 0x000fe2000bf25270 */
[----:B-1----:R-:W-:Y:S01]  /*4880*/  VIADD R0, R8, 0xffffffff ;  /* 0xffffffff08007836 */ /* 0x002fe20000000000 */
[----:B------:R-:W-:Y:S01]  /*4890*/  UISETP.NE.AND UP0, UPT, UR30, 0x5, UPT ;  /* 0x000000051e00788c */ /* 0x000fe2000bf05270 */
[----:B------:R-:W-:Y:S01]  /*48a0*/  MOV R9, R4 ;  /* 0x0000000400097202 */ /* 0x000fe20000000f00 */
[----:B------:R-:W-:Y:S01]  /*48b0*/  USEL UR6, URZ, 0x1, UP1 ;  /* 0x000000013f067887 */ /* 0x000fe20008800000 */
[----:B------:R-:W-:Y:S01]  /*48c0*/  IMAD.MOV.U32 R11, RZ, RZ, R5 ;  /* 0x000000ffff0b7224 */ /* 0x000fe200078e0005 */
[----:B------:R-:W-:-:S02]  /*48d0*/  USEL UR30, UR30, URZ, UP0 ;  /* 0x0000003f1e1e7287 */ /* 0x000fc40008000000 */
[----:B------:R-:W-:Y:S02]  /*48e0*/  USEL UR38, UR38, URZ, UP1 ;  /* 0x0000003f26267287 */ /* 0x000fe40008800000 */
[----:B------:R-:W-:Y:S01]  /*48f0*/  LOP3.LUT R22, R22, UR6, RZ, 0x3c, !PT ;  /* 0x0000000616167c12 */ /* 0x000fe2000f8e3cff */
[----:B------:R-:W-:Y:S09]  /*4900*/  @P2 BRA `(.L_x_36) ;  /* 0xffffffe400702947 */ /* 0x000ff2000383ffff */
.L_x_25:
[----:B------:R-:W-:-:S13]  /*4910*/  ISETP.GE.AND P2, PT, R8, RZ, PT ;  /* 0x000000ff0800720c */ /* 0x000fda0003f46270 */
[----:B------:R-:W-:Y:S05]  /*4920*/  @!P2 BRA `(.L_x_37) ;  /* 0x0000001c00e0a947 */ /* 0x000fea0003800000 */
[----:B------:R-:W-:Y:S01]  /*4930*/  VIADD R8, R8, 0x1 ;  /* 0x0000000108087836 */ /* 0x000fe20000000000 */
[----:B------:R-:W-:Y:S01]  /*4940*/  MOV R9, R4 ;  /* 0x0000000400097202 */ /* 0x000fe20000000f00 */
[----:B------:R-:W-:Y:S01]  /*4950*/  IMAD.MOV.U32 R0, RZ, RZ, R5 ;  /* 0x000000ffff007224 */ /* 0x000fe200078e0005 */
[----:B------:R-:W-:-:S06]  /*4960*/  ULDC UR31, c[0x0][0x604] ;  /* 0x00018100001f7ab9 */ /* 0x000fcc0000000800 */
.L_x_48:
[----:B------:R-:W-:Y:S05]  /*4970*/  @!P0 BRA `(.L_x_38) ;  /* 0x0000000000048947 */ /* 0x000fea0003800000 */
[----:B------:R-:W-:Y:S01]  /*4980*/  BPT.TRAP 0x1 ;  /* 0x000000040000795c */ /* 0x000fe20000300000 */
.L_x_38:
[----:B------:R-:W-:Y:S01]  /*4990*/  ULEA UR6, UR38, UR39, 0x3 ;  /* 0x0000002726067291 */ /* 0x000fe2000f8e183f */
[----:B------:R-:W-:-:S08]  /*49a0*/  SHF.L.U32 R4, R22, 0x1f, RZ ;  /* 0x0000001f16047819 */ /* 0x000fd000000006ff */
[----:B------:R-:W1:Y:S02]  /*49b0*/  SYNCS.PHASECHK.TRANS64.TRYWAIT P2, [UR6+0x19400], R4 ;  /* 0x01940004ff0075a7 */ /* 0x000e640008040146 */
[----:B-1----:R-:W-:Y:S05]  /*49c0*/  @!P2 BRA `(.L_x_39) ;  /* 0x0000005400f4a947 */ /* 0x002fea0003800000 */
.L_x_129:
        /* <DEDUP_REMOVED lines=37> */
.L_x_40:
[----:B------:R-:W-:Y:S01]  /*4c20*/  IMAD R113, R19, 0x40, R16 ;  /* 0x0000004013717824 */ /* 0x000fe200078e0210 */
[C---:B-1----:R-:W-:Y:S01]  /*4c30*/  IADD3 R4, R7.reuse, 0x1, RZ ;  /* 0x0000000107047810 */ /* 0x042fe20007ffe0ff */
[C---:B------:R-:W-:Y:S01]  /*4c40*/  VIADD R5, R7.reuse, 0x8 ;  /* 0x0000000807057836 */ /* 0x040fe20000000000 */
[C---:B------:R-:W-:Y:S01]  /*4c50*/  IADD3 R12, R7.reuse, 0x10, RZ ;  /* 0x00000010070c7810 */ /* 0x040fe20007ffe0ff */
[----:B------:R-:W-:Y:S01]  /*4c60*/  VIADD R10, R7, 0x9 ;  /* 0x00000009070a7836 */ /* 0x000fe20000000000 */
[----:B------:R-:W-:Y:S01]  /*4c70*/  ISETP.GE.AND P2, PT, R113, R7, PT ;  /* 0x000000077100720c */ /* 0x000fe20003f46270 */
[----:B------:R-:W-:Y:S01]  /*4c80*/  VIADD R13, R7, 0x11 ;  /* 0x00000011070d7836 */ /* 0x000fe20000000000 */
[----:B------:R-:W-:Y:S01]  /*4c90*/  ISETP.GE.AND P3, PT, R113, R4, PT ;  /* 0x000000047100720c */ /* 0x000fe20003f66270 */
[C---:B------:R-:W-:Y:S01]  /*4ca0*/  VIADD R21, R7.reuse, 0x21 ;  /* 0x0000002107157836 */ /* 0x040fe20000000000 */
[----:B------:R-:W-:Y:S01]  /*4cb0*/  FSEL R72, R72, -INF , P2 ;  /* 0xff80000048487808 */ /* 0x000fe20001000000 */
[----:B------:R-:W-:Y:S01]  /*4cc0*/  VIADD R107, R7, 0x30 ;  /* 0x00000030076b7836 */ /* 0x000fe20000000000 */
[----:B------:R-:W-:Y:S01]  /*4cd0*/  ISETP.GE.AND P2, PT, R113, R5, PT ;  /* 0x000000057100720c */ /* 0x000fe20003f46270 */
[----:B------:R-:W-:Y:S01]  /*4ce0*/  VIADD R109, R7, 0x38 ;  /* 0x00000038076d7836 */ /* 0x000fe20000000000 */
[----:B------:R-:W-:Y:S01]  /*4cf0*/  FSEL R73, R73, -INF , P3 ;  /* 0xff80000049497808 */ /* 0x000fe20001800000 */
[----:B------:R-:W-:Y:S01]  /*4d00*/  ULEA UR6, UR38, UR39, 0x3 ;  /* 0x0000002726067291 */ /* 0x000fe2000f8e183f */
[----:B------:R-:W-:-:S02]  /*4d10*/  FMNMX R14, R72, R9, !PT ;  /* 0x00000009480e7209 */ /* 0x000fc40007800000 */
[----:B------:R-:W-:Y:S02]  /*4d20*/  ISETP.GE.AND P3, PT, R113, R10, PT ;  /* 0x0000000a7100720c */ /* 0x000fe40003f66270 */
[----:B------:R-:W-:Y:S02]  /*4d30*/  FSEL R76, R76, -INF , P2 ;  /* 0xff8000004c4c7808 */ /* 0x000fe40001000000 */
[----:B------:R-:W-:Y:S01]  /*4d40*/  FMNMX R11, R73, R14, !PT ;  /* 0x0000000e490b7209 */ /* 0x000fe20007800000 */
[----:B------:R-:W-:Y:S01]  /*4d50*/  VIADD R14, R7, 0x18 ;  /* 0x00000018070e7836 */ /* 0x000fe20000000000 */
[----:B------:R-:W-:Y:S02]  /*4d60*/  ISETP.GE.AND P2, PT, R113, R12, PT ;  /* 0x0000000c7100720c */ /* 0x000fe40003f46270 */
[----:B------:R-:W-:Y:S02]  /*4d70*/  FSEL R77, R77, -INF , P3 ;  /* 0xff8000004d4d7808 */ /* 0x000fe40001800000 */
[----:B------:R-:W-:-:S02]  /*4d80*/  FMNMX R20, R76, R11, !PT ;  /* 0x0000000b4c147209 */ /* 0x000fc40007800000 */
[----:B------:R-:W-:Y:S02]  /*4d90*/  ISETP.GE.AND P3, PT, R113, R13, PT ;  /* 0x0000000d7100720c */ /* 0x000fe40003f66270 */
[----:B------:R-:W-:Y:S02]  /*4da0*/  FSEL R80, R80, -INF , P2 ;  /* 0xff80000050507808 */ /* 0x000fe40001000000 */
[----:B------:R-:W-:Y:S01]  /*4db0*/  FMNMX R11, R77, R20, !PT ;  /* 0x000000144d0b7209 */ /* 0x000fe20007800000 */
[C---:B------:R-:W-:Y:S01]  /*4dc0*/  VIADD R20, R7.reuse, 0x20 ;  /* 0x0000002007147836 */ /* 0x040fe20000000000 */
[----:B------:R-:W-:Y:S02]  /*4dd0*/  IADD3 R15, R7, 0x19, RZ ;  /* 0x00000019070f7810 */ /* 0x000fe40007ffe0ff */
[----:B------:R-:W-:Y:S02]  /*4de0*/  ISETP.GE.AND P2, PT, R113, R14, PT ;  /* 0x0000000e7100720c */ /* 0x000fe40003f46270 */
[----:B------:R-:W-:-:S02]  /*4df0*/  FSEL R81, R81, -INF , P3 ;  /* 0xff80000051517808 */ /* 0x000fc40001800000 */
[----:B------:R-:W-:Y:S02]  /*4e00*/  FMNMX R106, R80, R11, !PT ;  /* 0x0000000b506a7209 */ /* 0x000fe40007800000 */
[----:B------:R-:W-:Y:S02]  /*4e10*/  ISETP.GE.AND P3, PT, R113, R15, PT ;  /* 0x0000000f7100720c */ /* 0x000fe40003f66270 */
[----:B------:R-:W-:Y:S02]  /*4e20*/  FSEL R84, R84, -INF , P2 ;  /* 0xff80000054547808 */ /* 0x000fe40001000000 */
[----:B------:R-:W-:Y:S02]  /*4e30*/  FMNMX R11, R81, R106, !PT ;  /* 0x0000006a510b7209 */ /* 0x000fe40007800000 */
[----:B------:R-:W-:Y:S02]  /*4e40*/  ISETP.GE.AND P2, PT, R113, R20, PT ;  /* 0x000000147100720c */ /* 0x000fe40003f46270 */
[----:B------:R-:W-:-:S02]  /*4e50*/  FSEL R85, R85, -INF , P3 ;  /* 0xff80000055557808 */ /* 0x000fc40001800000 */
[----:B------:R-:W-:Y:S02]  /*4e60*/  FMNMX R106, R84, R11, !PT ;  /* 0x0000000b546a7209 */ /* 0x000fe40007800000 */
[----:B------:R-:W-:Y:S02]  /*4e70*/  IADD3 R105, R7, 0x28, RZ ;  /* 0x0000002807697810 */ /* 0x000fe40007ffe0ff */
[----:B------:R-:W-:Y:S02]  /*4e80*/  ISETP.GE.AND P3, PT, R113, R21, PT ;  /* 0x000000157100720c */ /* 0x000fe40003f66270 */
[----:B------:R-:W-:Y:S02]  /*4e90*/  FSEL R88, R88, -INF , P2 ;  /* 0xff80000058587808 */ /* 0x000fe40001000000 */
[----:B------:R-:W-:Y:S01]  /*4ea0*/  FMNMX R11, R85, R106, !PT ;  /* 0x0000006a550b7209 */ /* 0x000fe20007800000 */
[----:B------:R-:W-:Y:S01]  /*4eb0*/  VIADD R106, R7, 0x29 ;  /* 0x00000029076a7836 */ /* 0x000fe20000000000 */
[----:B------:R-:W-:-:S02]  /*4ec0*/  ISETP.GE.AND P2, PT, R113, R105, PT ;  /* 0x000000697100720c */ /* 0x000fc40003f46270 */
[----:B------:R-:W-:Y:S02]  /*4ed0*/  FSEL R89, R89, -INF , P3 ;  /* 0xff80000059597808 */ /* 0x000fe40001800000 */
[----:B------:R-:W-:Y:S02]  /*4ee0*/  FMNMX R108, R88, R11, !PT ;  /* 0x0000000b586c7209 */ /* 0x000fe40007800000 */
[----:B------:R-:W-:Y:S02]  /*4ef0*/  ISETP.GE.AND P3, PT, R113, R106, PT ;  /* 0x0000006a7100720c */ /* 0x000fe40003f66270 */
[----:B------:R-:W-:Y:S02]  /*4f00*/  FSEL R92, R92, -INF , P2 ;  /* 0xff8000005c5c7808 */ /* 0x000fe40001000000 */
[----:B------:R-:W-:Y:S02]  /*4f10*/  FMNMX R11, R89, R108, !PT ;  /* 0x0000006c590b7209 */ /* 0x000fe40007800000 */
[----:B------:R-:W-:-:S02]  /*4f20*/  IADD3 R108, R7, 0x31, RZ ;  /* 0x00000031076c7810 */ /* 0x000fc40007ffe0ff */
[----:B------:R-:W-:Y:S02]  /*4f30*/  ISETP.GE.AND P2, PT, R113, R107, PT ;  /* 0x0000006b7100720c */ /* 0x000fe40003f46270 */
[----:B------:R-:W-:Y:S02]  /*4f40*/  FSEL R93, R93, -INF , P3 ;  /* 0xff8000005d5d7808 */ /* 0x000fe40001800000 */
[----:B------:R-:W-:Y:S02]  /*4f50*/  FMNMX R110, R92, R11, !PT ;  /* 0x0000000b5c6e7209 */ /* 0x000fe40007800000 */
        /* <DEDUP_REMOVED lines=10> */
[----:B------:R-:W-:-:S02]  /*5000*/  FSEL R101, R101, -INF , P3 ;  /* 0xff80000065657808 */ /* 0x000fc40001800000 */
[----:B------:R-:W-:Y:S02]  /*5010*/  FMNMX R112, R100, R11, !PT ;  /* 0x0000000b64707209 */ /* 0x000fe40007800000 */
[----:B------:R-:W-:Y:S02]  /*5020*/  IADD3 R113, R113, 0x8, RZ ;  /* 0x0000000871717810 */ /* 0x000fe40007ffe0ff */
[----:B------:R-:W-:Y:S02]  /*5030*/  FMNMX R112, R101, R112, !PT ;  /* 0x0000007065707209 */ /* 0x000fe40007800000 */
[C---:B------:R-:W-:Y:S02]  /*5040*/  ISETP.GE.AND P2, PT, R113.reuse, R7, PT ;  /* 0x000000077100720c */ /* 0x040fe40003f46270 */
[C---:B------:R-:W-:Y:S01]  /*5050*/  ISETP.GE.AND P3, PT, R113.reuse, R4, PT ;  /* 0x000000047100720c */ /* 0x040fe20003f66270 */
[----:B------:R-:W1:Y:S01]  /*5060*/  SHFL.BFLY PT, R11, R112, 0x1, 0x1f ;  /* 0x0c201f00700b7f89 */ /* 0x000e6200000e0000 */
[----:B------:R-:W-:-:S02]  /*5070*/  ISETP.GE.AND P4, PT, R113, R13, PT ;  /* 0x0000000d7100720c */ /* 0x000fc40003f86270 */
[----:B------:R-:W-:Y:S02]  /*5080*/  FSEL R75, R75, -INF , P3 ;  /* 0xff8000004b4b7808 */ /* 0x000fe40001800000 */
[----:B------:R-:W-:Y:S02]  /*5090*/  ISETP.GE.AND P3, PT, R113, R10, PT ;  /* 0x0000000a7100720c */ /* 0x000fe40003f66270 */
[----:B------:R-:W-:Y:S02]  /*50a0*/  FSEL R83, R83, -INF , P4 ;  /* 0xff80000053537808 */ /* 0x000fe40002000000 */
[----:B------:R-:W-:Y:S02]  /*50b0*/  FSEL R79, R79, -INF , P3 ;  /* 0xff8000004f4f7808 */ /* 0x000fe40001800000 */
[C---:B------:R-:W-:Y:S02]  /*50c0*/  ISETP.GE.AND P3, PT, R113.reuse, R14, PT ;  /* 0x0000000e7100720c */ /* 0x040fe40003f66270 */
[----:B------:R-:W-:-:S02]  /*50d0*/  ISETP.GE.AND P4, PT, R113, R20, PT ;  /* 0x000000147100720c */ /* 0x000fc40003f86270 */
[----:B------:R-:W-:Y:S02]  /*50e0*/  FSEL R86, R86, -INF , P3 ;  /* 0xff80000056567808 */ /* 0x000fe40001800000 */
[----:B------:R-:W-:Y:S02]  /*50f0*/  ISETP.GE.AND P3, PT, R113, R21, PT ;  /* 0x000000157100720c */ /* 0x000fe40003f66270 */
[----:B------:R-:W-:Y:S02]  /*5100*/  FSEL R90, R90, -INF , P4 ;  /* 0xff8000005a5a7808 */ /* 0x000fe40002000000 */
[----:B------:R-:W-:Y:S02]  /*5110*/  FSEL R91, R91, -INF , P3 ;  /* 0xff8000005b5b7808 */ /* 0x000fe40001800000 */
[----:B------:R-:W-:Y:S02]  /*5120*/  ISETP.GE.AND P4, PT, R113, R107, PT ;  /* 0x0000006b7100720c */ /* 0x000fe40003f86270 */
[----:B-1----:R-:W-:-:S02]  /*5130*/  FMNMX R111, R112, R11, !PT ;  /* 0x0000000b706f7209 */ /* 0x002fc40007800000 */
[----:B------:R-:W-:Y:S02]  /*5140*/  FSEL R11, R74, -INF , P2 ;  /* 0xff8000004a0b7808 */ /* 0x000fe40001000000 */
[----:B------:R-:W-:Y:S01]  /*5150*/  ISETP.GE.AND P2, PT, R113, R5, PT ;  /* 0x000000057100720c */ /* 0x000fe20003f46270 */
[----:B------:R-:W1:Y:S01]  /*5160*/  SHFL.BFLY PT, R114, R111, 0x2, 0x1f ;  /* 0x0c401f006f727f89 */ /* 0x000e6200000e0000 */
[----:B------:R-:W-:Y:S02]  /*5170*/  FMNMX R4, R11, R0, !PT ;  /* 0x000000000b047209 */ /* 0x000fe40007800000 */
[----:B------:R-:W-:Y:S02]  /*5180*/  FSEL R78, R78, -INF , P2 ;  /* 0xff8000004e4e7808 */ /* 0x000fe40001000000 */
[----:B------:R-:W-:Y:S02]  /*5190*/  FMNMX R5, R75, R4, !PT ;  /* 0x000000044b057209 */ /* 0x000fe40007800000 */
[----:B------:R-:W-:-:S02]  /*51a0*/  ISETP.GE.AND P2, PT, R113, R12, PT ;  /* 0x0000000c7100720c */ /* 0x000fc40003f46270 */
[----:B------:R-:W-:Y:S02]  /*51b0*/  FMNMX R4, R78, R5, !PT ;  /* 0x000000054e047209 */ /* 0x000fe40007800000 */
[----:B------:R-:W-:Y:S02]  /*51c0*/  FSEL R82, R82, -INF , P2 ;  /* 0xff80000052527808 */ /* 0x000fe40001000000 */
[----:B------:R-:W-:Y:S02]  /*51d0*/  FMNMX R5, R79, R4, !PT ;  /* 0x000000044f057209 */ /* 0x000fe40007800000 */
[----:B------:R-:W-:Y:S02]  /*51e0*/  ISETP.GE.AND P2, PT, R113, R15, PT ;  /* 0x0000000f7100720c */ /* 0x000fe40003f46270 */
[----:B------:R-:W-:Y:S02]  /*51f0*/  FMNMX R10, R82, R5, !PT ;  /* 0x00000005520a7209 */ /* 0x000fe40007800000 */
[----:B------:R-:W-:-:S02]  /*5200*/  FSEL R87, R87, -INF , P2 ;  /* 0xff80000057577808 */ /* 0x000fc40001000000 */
[----:B------:R-:W-:Y:S02]  /*5210*/  FMNMX R5, R83, R10, !PT ;  /* 0x0000000a53057209 */ /* 0x000fe40007800000 */
[----:B------:R-:W-:Y:S02]  /*5220*/  ISETP.GE.AND P2, PT, R113, R106, PT ;  /* 0x0000006a7100720c */ /* 0x000fe40003f46270 */
[----:B-1----:R-:W-:Y:S02]  /*5230*/  FMNMX R4, R111, R114, !PT ;  /* 0x000000726f047209 */ /* 0x002fe40007800000 */
[----:B------:R-:W-:Y:S02]  /*5240*/  FMNMX R14, R86, R5, !PT ;  /* 0x00000005560e7209 */ /* 0x000fe40007800000 */
[----:B------:R-:W-:Y:S02]  /*5250*/  FSETP.NEU.AND P5, PT, R4, -INF , PT ;  /* 0xff8000000400780b */ /* 0x000fe40003fad000 */
[----:B------:R-:W-:-:S02]  /*5260*/  FMNMX R5, R87, R14, !PT ;  /* 0x0000000e57057209 */ /* 0x000fc40007800000 */
[----:B------:R-:W-:Y:S02]  /*5270*/  FSEL R10, R4, RZ, P5 ;  /* 0x000000ff040a7208 */ /* 0x000fe40002800000 */
[----:B------:R-:W-:Y:S02]  /*5280*/  FSEL R95, R95, -INF , P2 ;  /* 0xff8000005f5f7808 */ /* 0x000fe40001000000 */
[----:B------:R-:W-:Y:S01]  /*5290*/  ISETP.GE.AND P5, PT, R113, R105, PT ;  /* 0x000000697100720c */ /* 0x000fe20003fa6270 */
[----:B------:R-:W-:Y:S01]  /*52a0*/  FMUL R12, R10, UR31 ;  /* 0x0000001f0a0c7c20 */ /* 0x000fe20008400000 */
[----:B------:R-:W-:Y:S01]  /*52b0*/  FMNMX R14, R90, R5, !PT ;  /* 0x000000055a0e7209 */ /* 0x000fe20007800000 */
[----:B------:R-:W-:Y:S01]  /*52c0*/  FADD R10, -R10, R9 ;  /* 0x000000090a0a7221 */ /* 0x000fe20000000100 */
[----:B------:R-:W-:Y:S01]  /*52d0*/  FSEL R94, R94, -INF , P5 ;  /* 0xff8000005e5e7808 */ /* 0x000fe20002800000 */
[--C-:B------:R-:W-:Y:S01]  /*52e0*/  FFMA R73, R73, UR31, -R12.reuse ;  /* 0x0000001f49497c23 */ /* 0x100fe2000800080c */
[--C-:B------:R-:W-:Y:S01]  /*52f0*/  FFMA R72, R72, UR31, -R12.reuse ;  /* 0x0000001f48487c23 */ /* 0x100fe2000800080c */
[----:B------:R-:W-:Y:S01]  /*5300*/  FMNMX R5, R91, R14, !PT ;  /* 0x0000000e5b057209 */ /* 0x000fe20007800000 */
[--C-:B------:R-:W-:Y:S01]  /*5310*/  FFMA R77, R77, UR31, -R12.reuse ;  /* 0x0000001f4d4d7c23 */ /* 0x100fe2000800080c */
[----:B------:R-:W-:Y:S01]  /*5320*/  FSEL R98, R98, -INF , P4 ;  /* 0xff80000062627808 */ /* 0x000fe20002000000 */
[--C-:B------:R-:W-:Y:S01]  /*5330*/  FFMA R76, R76, UR31, -R12.reuse ;  /* 0x0000001f4c4c7c23 */ /* 0x100fe2000800080c */
[----:B------:R-:W-:Y:S01]  /*5340*/  FSETP.GEU.AND P2, PT, R73, -126, PT ;  /* 0xc2fc00004900780b */ /* 0x000fe20003f4e000 */
[--C-:B------:R-:W-:Y:S01]  /*5350*/  FFMA R80, R80, UR31, -R12.reuse ;  /* 0x0000001f50507c23 */ /* 0x100fe2000800080c */
[----:B------:R-:W-:Y:S01]  /*5360*/  FSETP.GEU.AND P6, PT, R72, -126, PT ;  /* 0xc2fc00004800780b */ /* 0x000fe20003fce000 */
[--C-:B------:R-:W-:Y:S01]  /*5370*/  FFMA R84, R84, UR31, -R12.reuse ;  /* 0x0000001f54547c23 */ /* 0x100fe2000800080c */
[----:B------:R-:W-:Y:S01]  /*5380*/  FMNMX R14, R94, R5, !PT ;  /* 0x000000055e0e7209 */ /* 0x000fe20007800000 */
[--C-:B------:R-:W-:Y:S01]  /*5390*/  FFMA R81, R81, UR31, -R12.reuse ;  /* 0x0000001f51517c23 */ /* 0x100fe2000800080c */
[----:B------:R-:W-:Y:S01]  /*53a0*/  ISETP.GE.AND P3, PT, R113, R108, PT ;  /* 0x0000006c7100720c */ /* 0x000fe20003f66270 */
[--C-:B------:R-:W-:Y:S01]  /*53b0*/  FFMA R85, R85, UR31, -R12.reuse ;  /* 0x0000001f55557c23 */ /* 0x100fe2000800080c */
[----:B------:R-:W-:Y:S01]  /*53c0*/  ISETP.GE.AND P4, PT, R113, R110, PT ;  /* 0x0000006e7100720c */ /* 0x000fe20003f86270 */
[--C-:B------:R-:W-:Y:S01]  /*53d0*/  FFMA R88, R88, UR31, -R12.reuse ;  /* 0x0000001f58587c23 */ /* 0x100fe2000800080c */
[----:B------:R-:W-:Y:S01]  /*53e0*/  FMNMX R5, R95, R14, !PT ;  /* 0x0000000e5f057209 */ /* 0x000fe20007800000 */
[--C-:B------:R-:W-:Y:S01]  /*53f0*/  FFMA R89, R89, UR31, -R12.reuse ;  /* 0x0000001f59597c23 */ /* 0x100fe2000800080c */
[----:B------:R-:W-:Y:S01]  /*5400*/  ISETP.GE.AND P5, PT, R113, R109, PT ;  /* 0x0000006d7100720c */ /* 0x000fe20003fa6270 */
[----:B------:R-:W-:Y:S01]  /*5410*/  @!P2 FMUL R73, R73, 0.5 ;  /* 0x3f0000004949a820 */ /* 0x000fe20000400000 */
[----:B------:R-:W-:Y:S01]  /*5420*/  FSEL R99, R99, -INF , P3 ;  /* 0xff80000063637808 */ /* 0x000fe20001800000 */
[----:B------:R-:W-:Y:S01]  /*5430*/  @!P6 FMUL R72, R72, 0.5 ;  /* 0x3f0000004848e820 */ /* 0x000fe20000400000 */
[----:B------:R-:W-:Y:S01]  /*5440*/  FMNMX R14, R98, R5, !PT ;  /* 0x00000005620e7209 */ /* 0x000fe20007800000 */
[--C-:B------:R-:W-:Y:S01]  /*5450*/  FFMA R93, R93, UR31, -R12.reuse ;  /* 0x0000001f5d5d7c23 */ /* 0x100fe2000800080c */
[----:B------:R-:W-:Y:S01]  /*5460*/  FSEL R103, R103, -INF , P4 ;  /* 0xff80000067677808 */ /* 0x000fe20002000000 */
[----:B------:R-:W1:Y:S01]  /*5470*/  MUFU.EX2 R73, R73 ;  /* 0x0000004900497308 */ /* 0x000e620000000800 */
[----:B------:R-:W-:Y:S01]  /*5480*/  FSETP.GEU.AND P4, PT, R77, -126, PT ;  /* 0xc2fc00004d00780b */ /* 0x000fe20003f8e000 */
[--C-:B------:R-:W-:Y:S01]  /*5490*/  FFMA R92, R92, UR31, -R12.reuse ;  /* 0x0000001f5c5c7c23 */ /* 0x100fe2000800080c */
[----:B------:R-:W-:Y:S01]  /*54a0*/  FSETP.GEU.AND P3, PT, R76, -126, PT ;  /* 0xc2fc00004c00780b */ /* 0x000fe20003f6e000 */
[--C-:B------:R-:W-:Y:S01]  /*54b0*/  FFMA R97, R97, UR31, -R12.reuse ;  /* 0x0000001f61617c23 */ /* 0x100fe2000800080c */
[----:B------:R-:W-:Y:S01]  /*54c0*/  FSEL R102, R102, -INF , P5 ;  /* 0xff80000066667808 */ /* 0x000fe20002800000 */
[--C-:B------:R-:W-:Y:S01]  /*54d0*/  FFMA R96, R96, UR31, -R12.reuse ;  /* 0x0000001f60607c23 */ /* 0x100fe2000800080c */
[----:B------:R-:W-:Y:S01]  /*54e0*/  FMNMX R5, R99, R14, !PT ;  /* 0x0000000e63057209 */ /* 0x000fe20007800000 */
[----:B------:R-:W2:Y:S01]  /*54f0*/  MUFU.EX2 R72, R72 ;  /* 0x0000004800487308 */ /* 0x000ea20000000800 */
[----:B------:R-:W-:Y:S01]  /*5500*/  FSETP.GEU.AND P5, PT, R80, -126, PT ;  /* 0xc2fc00005000780b */ /* 0x000fe20003fae000 */
[--C-:B------:R-:W-:Y:S01]  /*5510*/  FFMA R100, R100, UR31, -R12.reuse ;  /* 0x0000001f64647c23 */ /* 0x100fe2000800080c */
[----:B------:R-:W-:Y:S01]  /*5520*/  FMNMX R14, R102, R5, !PT ;  /* 0x00000005660e7209 */ /* 0x000fe20007800000 */
[----:B------:R-:W-:Y:S01]  /*5530*/  FFMA R101, R101, UR31, -R12 ;  /* 0x0000001f65657c23 */ /* 0x000fe2000800080c */
[----:B------:R-:W-:Y:S01]  /*5540*/  FMUL R10, R10, UR31 ;  /* 0x0000001f0a0a7c20 */ /* 0x000fe20008400000 */
[----:B------:R-:W-:Y:S01]  /*5550*/  @!P4 FMUL R77, R77, 0.5 ;  /* 0x3f0000004d4dc820 */ /* 0x000fe20000400000 */
[----:B------:R-:W-:Y:S01]  /*5560*/  FMNMX R14, R103, R14, !PT ;  /* 0x0000000e670e7209 */ /* 0x000fe20007800000 */
[----:B------:R-:W-:Y:S01]  /*5570*/  @!P3 FMUL R76, R76, 0.5 ;  /* 0x3f0000004c4cb820 */ /* 0x000fe20000400000 */
[----:B-1----:R-:W-:Y:S01]  /*5580*/  @!P2 FMUL R73, R73, R73 ;  /* 0x000000494949a220 */ /* 0x002fe20000400000 */
[----:B------:R-:W-:-:S02]  /*5590*/  FSETP.GEU.AND P2, PT, R84, -126, PT ;  /* 0xc2fc00005400780b */ /* 0x000fc40003f4e000 */
[----:B------:R-:W1:Y:S01]  /*55a0*/  SHFL.BFLY PT, R5, R14, 0x1, 0x1f ;  /* 0x0c201f000e057f89 */ /* 0x000e6200000e0000 */
[----:B------:R-:W3:Y:S01]  /*55b0*/  MUFU.EX2 R74, R76 ;  /* 0x0000004c004a7308 */ /* 0x000ee20000000800 */
[----:B------:R-:W-:Y:S01]  /*55c0*/  @!P5 FMUL R80, R80, 0.5 ;  /* 0x3f0000005050d820 */ /* 0x000fe20000400000 */
[----:B--2---:R-:W-:Y:S01]  /*55d0*/  @!P6 FMUL R72, R72, R72 ;  /* 0x000000484848e220 */ /* 0x004fe20000400000 */
[----:B------:R-:W-:-:S05]  /*55e0*/  FSETP.GEU.AND P6, PT, R81, -126, PT ;  /* 0xc2fc00005100780b */ /* 0x000fca0003fce000 */
[----:B------:R-:W2:Y:S02]  /*55f0*/  MUFU.EX2 R77, R77 ;  /* 0x0000004d004d7308 */ /* 0x000ea40000000800 */
[----:B------:R-:W-:-:S06]  /*5600*/  @!P2 FMUL R84, R84, 0.5 ;  /* 0x3f0000005454a820 */ /* 0x000fcc0000400000 */
[----:B------:R-:W4:Y:S01]  /*5610*/  MUFU.EX2 R76, R80 ;  /* 0x00000050004c7308 */ /* 0x000f220000000800 */
[----:B---3--:R-:W-:Y:S01]  /*5620*/  @!P3 FMUL R74, R74, R74 ;  /* 0x0000004a4a4ab220 */ /* 0x008fe20000400000 */
[----:B------:R-:W-:Y:S01]  /*5630*/  @!P6 FMUL R81, R81, 0.5 ;  /* 0x3f0000005151e820 */ /* 0x000fe20000400000 */
[----:B------:R-:W-:Y:S02]  /*5640*/  FSETP.GEU.AND P3, PT, R85, -126, PT ;  /* 0xc2fc00005500780b */ /* 0x000fe40003f6e000 */
[----:B-1----:R-:W-:-:S03]  /*5650*/  FMNMX R5, R14, R5, !PT ;  /* 0x000000050e057209 */ /* 0x002fc60007800000 */
[----:B------:R-:W1:Y:S01]  /*5660*/  MUFU.EX2 R84, R84 ;  /* 0x0000005400547308 */ /* 0x000e620000000800 */
[----:B--2---:R-:W-:Y:S01]  /*5670*/  @!P4 FMUL R77, R77, R77 ;  /* 0x0000004d4d4dc220 */ /* 0x004fe20000400000 */
[----:B------:R-:W-:Y:S01]  /*5680*/  FSETP.GEU.AND P4, PT, R88, -126, PT ;  /* 0xc2fc00005800780b */ /* 0x000fe20003f8e000 */
[----:B------:R-:W2:Y:S05]  /*5690*/  SHFL.BFLY PT, R14, R5, 0x2, 0x1f ;  /* 0x0c401f00050e7f89 */ /* 0x000eaa00000e0000 */
[----:B------:R-:W3:Y:S01]  /*56a0*/  MUFU.EX2 R81, R81 ;  /* 0x0000005100517308 */ /* 0x000ee20000000800 */
[----:B----4-:R-:W-:Y:S01]  /*56b0*/  @!P5 FMUL R76, R76, R76 ;  /* 0x0000004c4c4cd220 */ /* 0x010fe20000400000 */
[----:B------:R-:W-:Y:S01]  /*56c0*/  FSETP.GEU.AND P5, PT, R89, -126, PT ;  /* 0xc2fc00005900780b */ /* 0x000fe20003fae000 */
[----:B------:R-:W-:-:S04]  /*56d0*/  @!P3 FMUL R85, R85, 0.5 ;  /* 0x3f0000005555b820 */ /* 0x000fc80000400000 */
[----:B------:R-:W-:Y:S02]  /*56e0*/  @!P4 FMUL R88, R88, 0.5 ;  /* 0x3f0000005858c820 */ /* 0x000fe40000400000 */
[----:B------:R-:W4:Y:S01]  /*56f0*/  MUFU.EX2 R85, R85 ;  /* 0x0000005500557308 */ /* 0x000f220000000800 */
[----:B-1----:R-:W-:Y:S01]  /*5700*/  @!P2 FMUL R84, R84, R84 ;  /* 0x000000545454a220 */ /* 0x002fe20000400000 */
[----:B------:R-:W-:-:S04]  /*5710*/  FSETP.GEU.AND P2, PT, R93, -126, PT ;  /* 0xc2fc00005d00780b */ /* 0x000fc80003f4e000 */
[----:B------:R-:W-:Y:S02]  /*5720*/  @!P5 FMUL R89, R89, 0.5 ;  /* 0x3f0000005959d820 */ /* 0x000fe40000400000 */
[----:B------:R-:W1:Y:S01]  /*5730*/  MUFU.EX2 R13, R88 ;  /* 0x00000058000d7308 */ /* 0x000e620000000800 */
[----:B---3--:R-:W-:Y:S01]  /*5740*/  @!P6 FMUL R81, R81, R81 ;  /* 0x000000515151e220 */ /* 0x008fe20000400000 */
[----:B------:R-:W-:Y:S02]  /*5750*/  FSETP.GEU.AND P6, PT, R92, -126, PT ;  /* 0xc2fc00005c00780b */ /* 0x000fe40003fce000 */
[----:B--2---:R-:W-:-:S03]  /*5760*/  FMNMX R5, R5, R14, !PT ;  /* 0x0000000e05057209 */ /* 0x004fc60007800000 */
        /* <DEDUP_REMOVED lines=9> */
[----:B------:R1:W4:Y:S01]  /*5800*/  MUFU.EX2 R15, R92 ;  /* 0x0000005c000f7308 */ /* 0x0003220000000800 */
[----:B--2---:R-:W-:Y:S01]  /*5810*/  @!P5 FMUL R80, R80, R80 ;  /* 0x000000505050d220 */ /* 0x004fe20000400000 */
[----:B------:R-:W-:-:S04]  /*5820*/  FSETP.NEU.AND P5, PT, R5, -INF , PT ;  /* 0xff8000000500780b */ /* 0x000fc80003fad000 */
[----:B------:R-:W-:Y:S01]  /*5830*/  FSEL R89, R5, RZ, P5 ;  /* 0x000000ff05597208 */ /* 0x000fe20002800000 */
[----:B------:R-:W-:Y:S01]  /*5840*/  @!P4 FMUL R97, R97, 0.5 ;  /* 0x3f0000006161c820 */ /* 0x000fe20000400000 */
[----:B------:R-:W2:Y:S01]  /*5850*/  MUFU.EX2 R21, R96 ;  /* 0x0000006000157308 */ /* 0x000ea20000000800 */
[----:B---3--:R-:W-:Y:S01]  /*5860*/  @!P2 FMUL R14, R14, R14 ;  /* 0x0000000e0e0ea220 */ /* 0x008fe20000400000 */
[----:B------:R-:W-:Y:S01]  /*5870*/  FSETP.GEU.AND P5, PT, R100, -126, PT ;  /* 0xc2fc00006400780b */ /* 0x000fe20003fae000 */
[C---:B------:R-:W-:Y:S01]  /*5880*/  FMUL R88, R89.reuse, UR31 ;  /* 0x0000001f59587c20 */ /* 0x040fe20008400000 */
[----:B------:R-:W-:Y:S01]  /*5890*/  FADD R89, -R89, R0 ;  /* 0x0000000059597221 */ /* 0x000fe20000000100 */
[----:B------:R-:W-:Y:S01]  /*58a0*/  FADD R0, R73, R80 ;  /* 0x0000005049007221 */ /* 0x000fe20000000000 */
[----:B------:R-:W-:Y:S01]  /*58b0*/  F2FP.F16.F32.PACK_AB R80, R80, R13 ;  /* 0x0000000d5050723e */ /* 0x000fe200000000ff */
[--C-:B-1----:R-:W-:Y:S01]  /*58c0*/  FFMA R92, R11, UR31, -R88.reuse ;  /* 0x0000001f0b5c7c23 */ /* 0x102fe20008000858 */
[----:B------:R-:W1:Y:S01]  /*58d0*/  MUFU.EX2 R12, R97 ;  /* 0x00000061000c7308 */ /* 0x000e620000000800 */
[----:B----4-:R-:W-:Y:S01]  /*58e0*/  @!P6 FMUL R15, R15, R15 ;  /* 0x0000000f0f0fe220 */ /* 0x010fe20000400000 */
[----:B------:R-:W-:Y:S01]  /*58f0*/  FSETP.GEU.AND P6, PT, R101, -126, PT ;  /* 0xc2fc00006500780b */ /* 0x000fe20003fce000 */
[--C-:B------:R-:W-:Y:S01]  /*5900*/  FFMA R78, R78, UR31, -R88.reuse ;  /* 0x0000001f4e4e7c23 */ /* 0x100fe20008000858 */
[----:B------:R-:W-:Y:S01]  /*5910*/  FSETP.GEU.AND P2, PT, R92, -126, PT ;  /* 0xc2fc00005c00780b */ /* 0x000fe20003f4e000 */
[--C-:B------:R-:W-:Y:S01]  /*5920*/  FFMA R75, R75, UR31, -R88.reuse ;  /* 0x0000001f4b4b7c23 */ /* 0x100fe20008000858 */
[--C-:B------:R-:W-:Y:S01]  /*5930*/  FFMA R79, R79, UR31, -R88.reuse ;  /* 0x0000001f4f4f7c23 */ /* 0x100fe20008000858 */
[----:B------:R-:W-:Y:S01]  /*5940*/  @!P5 FMUL R100, R100, 0.5 ;  /* 0x3f0000006464d820 */ /* 0x000fe20000400000 */
[--C-:B------:R-:W-:Y:S01]  /*5950*/  FFMA R82, R82, UR31, -R88.reuse ;  /* 0x0000001f52527c23 */ /* 0x100fe20008000858 */
[----:B--2---:R-:W-:Y:S01]  /*5960*/  @!P3 FMUL R21, R21, R21 ;  /* 0x000000151515b220 */ /* 0x004fe20000400000 */
[----:B------:R-:W-:Y:S01]  /*5970*/  FSETP.GEU.AND P3, PT, R75, -126, PT ;  /* 0xc2fc00004b00780b */ /* 0x000fe20003f6e000 */
[----:B------:R-:W2:Y:S01]  /*5980*/  MUFU.EX2 R11, R100 ;  /* 0x00000064000b7308 */ /* 0x000ea20000000800 */
[--C-:B------:R-:W-:Y:S01]  /*5990*/  FFMA R83, R83, UR31, -R88.reuse ;  /* 0x0000001f53537c23 */ /* 0x100fe20008000858 */
[--C-:B------:R-:W-:Y:S01]  /*59a0*/  FFMA R86, R86, UR31, -R88.reuse ;  /* 0x0000001f56567c23 */ /* 0x100fe20008000858 */
[----:B------:R-:W-:Y:S01]  /*59b0*/  FFMA R102, R102, UR31, -R88 ;  /* 0x0000001f66667c23 */ /* 0x000fe20008000858 */
[----:B------:R-:W-:Y:S01]  /*59c0*/  @!P6 FMUL R101, R101, 0.5 ;  /* 0x3f0000006565e820 */ /* 0x000fe20000400000 */
[----:B------:R-:W-:Y:S01]  /*59d0*/  FMUL R89, R89, UR31 ;  /* 0x0000001f59597c20 */ /* 0x000fe20008400000 */
[----:B------:R-:W-:Y:S01]  /*59e0*/  @!P2 FMUL R92, R92, 0.5 ;  /* 0x3f0000005c5ca820 */ /* 0x000fe20000400000 */
[----:B-1----:R-:W-:Y:S01]  /*59f0*/  @!P4 FMUL R12, R12, R12 ;  /* 0x0000000c0c0cc220 */ /* 0x002fe20000400000 */
[----:B------:R-:W-:Y:S01]  /*5a00*/  FSETP.GEU.AND P4, PT, R78, -126, PT ;  /* 0xc2fc00004e00780b */ /* 0x000fe20003f8e000 */
[----:B------:R-:W1:Y:S02]  /*5a10*/  MUFU.EX2 R20, R101 ;  /* 0x0000006500147308 */ /* 0x000e640000000800 */
[----:B------:R-:W-:Y:S01]  /*5a20*/  FADD R9, R81, R12 ;  /* 0x0000000c51097221 */ /* 0x000fe20000000000 */
[----:B------:R-:W-:-:S05]  /*5a30*/  @!P3 FMUL R75, R75, 0.5 ;  /* 0x3f0000004b4bb820 */ /* 0x000fca0000400000 */
[----:B------:R-:W3:Y:S01]  /*5a40*/  MUFU.EX2 R92, R92 ;  /* 0x0000005c005c7308 */ /* 0x000ee20000000800 */
[----:B--2---:R-:W-:Y:S01]  /*5a50*/  @!P5 FMUL R11, R11, R11 ;  /* 0x0000000b0b0bd220 */ /* 0x004fe20000400000 */
[----:B------:R-:W-:Y:S02]  /*5a60*/  FSETP.GEU.AND P5, PT, R79, -126, PT ;  /* 0xc2fc00004f00780b */ /* 0x000fe40003fae000 */
[----:B------:R-:W-:-:S04]  /*5a70*/  @!P4 FMUL R78, R78, 0.5 ;  /* 0x3f0000004e4ec820 */ /* 0x000fc80000400000 */
[----:B------:R2:W4:Y:S01]  /*5a80*/  MUFU.EX2 R96, R78 ;  /* 0x0000004e00607308 */ /* 0x0005220000000800 */
[----:B-1----:R-:W-:Y:S01]  /*5a90*/  @!P6 FMUL R20, R20, R20 ;  /* 0x000000141414e220 */ /* 0x002fe20000400000 */
[----:B------:R-:W-:-:S05]  /*5aa0*/  FSETP.GEU.AND P6, PT, R82, -126, PT ;  /* 0xc2fc00005200780b */ /* 0x000fca0003fce000 */
[----:B------:R-:W-:Y:S01]  /*5ab0*/  @!P5 FMUL R79, R79, 0.5 ;  /* 0x3f0000004f4fd820 */ /* 0x000fe20000400000 */
[----:B------:R1:W5:Y:S01]  /*5ac0*/  MUFU.EX2 R93, R75 ;  /* 0x0000004b005d7308 */ /* 0x0003620000000800 */
[----:B---3--:R-:W-:Y:S01]  /*5ad0*/  @!P2 FMUL R92, R92, R92 ;  /* 0x0000005c5c5ca220 */ /* 0x008fe20000400000 */
[----:B------:R-:W-:Y:S01]  /*5ae0*/  FSETP.GEU.AND P2, PT, R83, -126, PT ;  /* 0xc2fc00005300780b */ /* 0x000fe20003f4e000 */
[----:B--2---:R-:W-:-:S04]  /*5af0*/  FFMA R78, R90, UR31, -R88 ;  /* 0x0000001f5a4e7c23 */ /* 0x004fc80008000858 */
[----:B------:R-:W-:Y:S01]  /*5b00*/  @!P6 FMUL R82, R82, 0.5 ;  /* 0x3f0000005252e820 */ /* 0x000fe20000400000 */
[----:B------:R2:W3:Y:S01]  /*5b10*/  MUFU.EX2 R97, R79 ;  /* 0x0000004f00617308 */ /* 0x0004e20000000800 */
[----:B-1----:R-:W-:Y:S01]  /*5b20*/  FFMA R75, R87, UR31, -R88 ;  /* 0x0000001f574b7c23 */ /* 0x002fe20008000858 */
[----:B----4-:R-:W-:-:S04]  /*5b30*/  @!P4 FMUL R96, R96, R96 ;  /* 0x000000606060c220 */ /* 0x010fc80000400000 */
[----:B------:R-:W-:Y:S01]  /*5b40*/  FSETP.GEU.AND P4, PT, R75, -126, PT ;  /* 0xc2fc00004b00780b */ /* 0x000fe20003f8e000 */
[----:B------:R-:W-:Y:S01]  /*5b50*/  @!P2 FMUL R83, R83, 0.5 ;  /* 0x3f0000005353a820 */ /* 0x000fe20000400000 */
[----:B------:R1:W4:Y:S01]  /*5b60*/  MUFU.EX2 R100, R82 ;  /* 0x0000005200647308 */ /* 0x0003220000000800 */
[----:B-----5:R-:W-:Y:S01]  /*5b70*/  @!P3 FMUL R93, R93, R93 ;  /* 0x0000005d5d5db220 */ /* 0x020fe20000400000 */
[----:B------:R-:W-:Y:S01]  /*5b80*/  FSETP.GEU.AND P3, PT, R86, -126, PT ;  /* 0xc2fc00005600780b */ /* 0x000fe20003f6e000 */
[----:B--2---:R-:W-:-:S05]  /*5b90*/  FFMA R79, R91, UR31, -R88 ;  /* 0x0000001f5b4f7c23 */ /* 0x004fca0008000858 */
[----:B------:R2:W5:Y:S01]  /*5ba0*/  MUFU.EX2 R87, R83 ;  /* 0x0000005300577308 */ /* 0x0005620000000800 */
[----:B-1----:R-:W-:Y:S01]  /*5bb0*/  FFMA R82, R94, UR31, -R88 ;  /* 0x0000001f5e527c23 */ /* 0x002fe20008000858 */
[----:B---3--:R-:W-:Y:S01]  /*5bc0*/  @!P5 FMUL R97, R97, R97 ;  /* 0x000000616161d220 */ /* 0x008fe20000400000 */
[----:B------:R-:W-:Y:S01]  /*5bd0*/  @!P4 FMUL R75, R75, 0.5 ;  /* 0x3f0000004b4bc820 */ /* 0x000fe20000400000 */
[----:B------:R-:W-:-:S03]  /*5be0*/  FSETP.GEU.AND P5, PT, R78, -126, PT ;  /* 0xc2fc00004e00780b */ /* 0x000fc60003fae000 */
[----:B------:R-:W-:Y:S01]  /*5bf0*/  @!P3 FMUL R86, R86, 0.5 ;  /* 0x3f0000005656b820 */ /* 0x000fe20000400000 */
[----:B------:R1:W3:Y:S01]  /*5c00*/  MUFU.EX2 R91, R75 ;  /* 0x0000004b005b7308 */ /* 0x0002e20000000800 */
[----:B----4-:R-:W-:Y:S01]  /*5c10*/  @!P6 FMUL R100, R100, R100 ;  /* 0x000000646464e220 */ /* 0x010fe20000400000 */
[----:B------:R-:W-:Y:S01]  /*5c20*/  FSETP.GEU.AND P6, PT, R79, -126, PT ;  /* 0xc2fc00004f00780b */ /* 0x000fe20003fce000 */
[----:B--2---:R-:W-:-:S05]  /*5c30*/  FFMA R83, R95, UR31, -R88 ;  /* 0x0000001f5f537c23 */ /* 0x004fca0008000858 */
[----:B------:R-:W2:Y:S01]  /*5c40*/  MUFU.EX2 R90, R86 ;  /* 0x00000056005a7308 */ /* 0x000ea20000000800 */
[----:B-----5:R-:W-:Y:S01]  /*5c50*/  @!P2 FMUL R87, R87, R87 ;  /* 0x000000575757a220 */ /* 0x020fe20000400000 */
[----:B------:R-:W-:Y:S01]  /*5c60*/  FSETP.GEU.AND P2, PT, R82, -126, PT ;  /* 0xc2fc00005200780b */ /* 0x000fe20003f4e000 */
[----:B-1----:R-:W-:Y:S01]  /*5c70*/  FFMA R75, R98, UR31, -R88 ;  /* 0x0000001f624b7c23 */ /* 0x002fe20008000858 */
[----:B------:R-:W-:-:S03]  /*5c80*/  @!P5 FMUL R78, R78, 0.5 ;  /* 0x3f0000004e4ed820 */ /* 0x000fc60000400000 */
[----:B------:R-:W-:Y:S01]  /*5c90*/  @!P6 FMUL R79, R79, 0.5 ;  /* 0x3f0000004f4fe820 */ /* 0x000fe20000400000 */
[----:B------:R1:W4:Y:S01]  /*5ca0*/  MUFU.EX2 R101, R78 ;  /* 0x0000004e00657308 */ /* 0x0003220000000800 */
[----:B---3--:R-:W-:Y:S01]  /*5cb0*/  @!P4 FMUL R91, R91, R91 ;  /* 0x0000005b5b5bc220 */ /* 0x008fe20000400000 */
[----:B------:R-:W-:-:S05]  /*5cc0*/  FSETP.GEU.AND P4, PT, R75, -126, PT ;  /* 0xc2fc00004b00780b */ /* 0x000fca0003f8e000 */
[----:B------:R-:W-:Y:S01]  /*5cd0*/  @!P2 FMUL R82, R82, 0.5 ;  /* 0x3f0000005252a820 */ /* 0x000fe20000400000 */
[----:B------:R3:W5:Y:S01]  /*5ce0*/  MUFU.EX2 R94, R79 ;  /* 0x0000004f005e7308 */ /* 0x0007620000000800 */
[----:B--2---:R-:W-:Y:S01]  /*5cf0*/  @!P3 FMUL R90, R90, R90 ;  /* 0x0000005a5a5ab220 */ /* 0x004fe20000400000 */
[----:B------:R-:W-:Y:S01]  /*5d00*/  FSETP.GEU.AND P3, PT, R83, -126, PT ;  /* 0xc2fc00005300780b */ /* 0x000fe20003f6e000 */
[----:B-1----:R-:W-:-:S04]  /*5d10*/  FFMA R78, R99, UR31, -R88 ;  /* 0x0000001f634e7c23 */ /* 0x002fc80008000858 */
[----:B------:R-:W-:Y:S01]  /*5d20*/  @!P4 FMUL R75, R75, 0.5 ;  /* 0x3f0000004b4bc820 */ /* 0x000fe20000400000 */
[----:B------:R1:W2:Y:S01]  /*5d30*/  MUFU.EX2 R95, R82 ;  /* 0x00000052005f7308 */ /* 0x0002a20000000800 */
[----:B---3--:R-:W-:Y:S01]  /*5d40*/  FFMA R79, R103, UR31, -R88 ;  /* 0x0000001f674f7c23 */ /* 0x008fe20008000858 */
[----:B----4-:R-:W-:Y:S01]  /*5d50*/  @!P5 FMUL R101, R101, R101 ;  /* 0x000000656565d220 */ /* 0x010fe20000400000 */
[----:B------:R-:W-:-:S04]  /*5d60*/  FSETP.GEU.AND P5, PT, R78, -126, PT ;  /* 0xc2fc00004e00780b */ /* 0x000fc80003fae000 */
[----:B------:R-:W-:Y:S01]  /*5d70*/  @!P3 FMUL R83, R83, 0.5 ;  /* 0x3f0000005353b820 */ /* 0x000fe20000400000 */
[----:B------:R3:W4:Y:S01]  /*5d80*/  MUFU.EX2 R99, R75 ;  /* 0x0000004b00637308 */ /* 0x0007220000000800 */
[----:B-----5:R-:W-:Y:S01]  /*5d90*/  @!P6 FMUL R94, R94, R94 ;  /* 0x0000005e5e5ee220 */ /* 0x020fe20000400000 */
[----:B------:R-:W-:Y:S01]  /*5da0*/  FSETP.GEU.AND P6, PT, R102, -126, PT ;  /* 0xc2fc00006600780b */ /* 0x000fe20003fce000 */
[----:B-1----:R-:W-:-:S05]  /*5db0*/  FADD R82, R85, R20 ;  /* 0x0000001455527221 */ /* 0x002fca0000000000 */
[----:B------:R1:W5:Y:S01]  /*5dc0*/  MUFU.EX2 R98, R83 ;  /* 0x0000005300627308 */ /* 0x0003620000000800 */
[----:B--2---:R-:W-:Y:S01]  /*5dd0*/  @!P2 FMUL R95, R95, R95 ;  /* 0x0000005f5f5fa220 */ /* 0x004fe20000400000 */
[----:B------:R-:W-:Y:S01]  /*5de0*/  FSETP.GEU.AND P2, PT, R79, -126, PT ;  /* 0xc2fc00004f00780b */ /* 0x000fe20003f4e000 */
[----:B------:R-:W-:Y:S01]  /*5df0*/  @!P5 FMUL R78, R78, 0.5 ;  /* 0x3f0000004e4ed820 */ /* 0x000fe20000400000 */
[----:B---3--:R-:W-:-:S03]  /*5e00*/  FADD R75, R77, R14 ;  /* 0x0000000e4d4b7221 */ /* 0x008fc60000000000 */
[----:B------:R-:W-:Y:S01]  /*5e10*/  @!P6 FMUL R102, R102, 0.5 ;  /* 0x3f0000006666e820 */ /* 0x000fe20000400000 */
[----:B------:R2:W3:Y:S01]  /*5e20*/  MUFU.EX2 R88, R78 ;  /* 0x0000004e00587308 */ /* 0x0004e20000000800 */
[----:B----4-:R-:W-:Y:S01]  /*5e30*/  @!P4 FMUL R99, R99, R99 ;  /* 0x000000636363c220 */ /* 0x010fe20000400000 */
[----:B------:R-:W-:Y:S01]  /*5e40*/  FSETP.GEU.AND P4, PT, R89, -126, PT ;  /* 0xc2fc00005900780b */ /* 0x000fe20003f8e000 */
[----:B-1----:R-:W-:Y:S01]  /*5e50*/  FADD R83, R0, R9 ;  /* 0x0000000900537221 */ /* 0x002fe20000000000 */
[----:B------:R-:W-:Y:S01]  /*5e60*/  FADD R0, R72, R13 ;  /* 0x0000000d48007221 */ /* 0x000fe20000000000 */
[----:B------:R-:W-:Y:S01]  /*5e70*/  FADD R9, R74, R15 ;  /* 0x0000000f4a097221 */ /* 0x000fe20000000000 */
[----:B------:R-:W-:Y:S01]  /*5e80*/  FADD R82, R75, R82 ;  /* 0x000000524b527221 */ /* 0x000fe20000000000 */
[----:B------:R-:W-:Y:S01]  /*5e90*/  @!P2 FMUL R79, R79, 0.5 ;  /* 0x3f0000004f4fa820 */ /* 0x000fe20000400000 */
[----:B------:R1:W4:Y:S01]  /*5ea0*/  MUFU.EX2 R103, R102 ;  /* 0x0000006600677308 */ /* 0x0003220000000800 */
[----:B-----5:R-:W-:Y:S01]  /*5eb0*/  @!P3 FMUL R98, R98, R98 ;  /* 0x000000626262b220 */ /* 0x020fe20000400000 */
[----:B------:R-:W-:Y:S01]  /*5ec0*/  FSETP.GEU.AND P3, PT, R10, -126, PT ;  /* 0xc2fc00000a00780b */ /* 0x000fe20003f6e000 */
[----:B--2---:R-:W-:Y:S01]  /*5ed0*/  FADD R78, R84, R11 ;  /* 0x0000000b544e7221 */ /* 0x004fe20000000000 */
[----:B------:R-:W-:Y:S01]  /*5ee0*/  FADD R75, R92, R101 ;  /* 0x000000655c4b7221 */ /* 0x000fe20000000000 */
[----:B------:R-:W-:Y:S01]  /*5ef0*/  FADD R86, R97, R98 ;  /* 0x0000006261567221 */ /* 0x000fe20000000000 */
[----:B------:R-:W-:Y:S01]  /*5f00*/  FADD R83, R83, R82 ;  /* 0x0000005253537221 */ /* 0x000fe20000000000 */
[----:B------:R-:W-:Y:S01]  /*5f10*/  @!P4 FMUL R89, R89, 0.5 ;  /* 0x3f0000005959c820 */ /* 0x000fe20000400000 */
[----:B------:R2:W5:Y:S01]  /*5f20*/  MUFU.EX2 R106, R79 ;  /* 0x0000004f006a7308 */ /* 0x0005620000000800 */
[----:B---3--:R-:W-:Y:S01]  /*5f30*/  @!P5 FMUL R88, R88, R88 ;  /* 0x000000585858d220 */ /* 0x008fe20000400000 */
[----:B------:R-:W-:Y:S01]  /*5f40*/  FADD R9, R9, R78 ;  /* 0x0000004e09097221 */ /* 0x000fe20000000000 */
[----:B------:R-:W-:Y:S01]  /*5f50*/  FADD R78, R93, R94 ;  /* 0x0000005e5d4e7221 */ /* 0x000fe20000000000 */
[----:B-1----:R-:W-:Y:S01]  /*5f60*/  FADD R102, R100, R99 ;  /* 0x0000006364667221 */ /* 0x002fe20000000000 */
[----:B------:R-:W-:Y:S01]  /*5f70*/  FADD R105, R87, R88 ;  /* 0x0000005857697221 */ /* 0x000fe20000000000 */
[----:B------:R-:W-:Y:S01]  /*5f80*/  F2FP.F16.F32.PACK_AB R72, R73, R72 ;  /* 0x000000484948723e */ /* 0x000fe200000000ff */
[----:B------:R-:W-:Y:S01]  /*5f90*/  @!P3 FMUL R10, R10, 0.5 ;  /* 0x3f0000000a0ab820 */ /* 0x000fe20000400000 */
[----:B------:R-:W1:Y:S01]  /*5fa0*/  MUFU.EX2 R89, R89 ;  /* 0x0000005900597308 */ /* 0x000e620000000800 */
[----:B--2---:R-:W-:Y:S01]  /*5fb0*/  FADD R79, R76, R21 ;  /* 0x000000154c4f7221 */ /* 0x004fe20000000000 */
[----:B----4-:R-:W-:Y:S01]  /*5fc0*/  @!P6 FMUL R103, R103, R103 ;  /* 0x000000676767e220 */ /* 0x010fe20000400000 */
[----:B------:R-:W-:Y:S01]  /*5fd0*/  FADD R78, R78, R105 ;  /* 0x000000694e4e7221 */ /* 0x000fe20000000000 */
[----:B------:R-:W-:Y:S01]  /*5fe0*/  FADD R75, R75, R102 ;  /* 0x000000664b4b7221 */ /* 0x000fe20000000000 */
[----:B------:R-:W-:Y:S01]  /*5ff0*/  FADD R0, R0, R79 ;  /* 0x0000004f00007221 */ /* 0x000fe20000000000 */
[----:B------:R-:W-:Y:S01]  /*6000*/  FADD R79, R96, R95 ;  /* 0x0000005f604f7221 */ /* 0x000fe20000000000 */
[----:B------:R-:W-:Y:S01]  /*6010*/  FADD R108, R90, R103 ;  /* 0x000000675a6c7221 */ /* 0x000fe20000000000 */
[----:B------:R-:W2:Y:S01]  /*6020*/  MUFU.EX2 R10, R10 ;  /* 0x0000000a000a7308 */ /* 0x000ea20000000800 */
[----:B-----5:R-:W-:Y:S01]  /*6030*/  @!P2 FMUL R106, R106, R106 ;  /* 0x0000006a6a6aa220 */ /* 0x020fe20000400000 */
[----:B------:R-:W-:Y:S01]  /*6040*/  FADD R0, R0, R9 ;  /* 0x0000000900007221 */ /* 0x000fe20000000000 */
[----:B------:R-:W-:Y:S01]  /*6050*/  FADD R108, R79, R108 ;  /* 0x0000006c4f6c7221 */ /* 0x000fe20000000000 */
[----:B------:R-:W-:Y:S01]  /*6060*/  F2FP.F16.F32.PACK_AB R74, R77, R74 ;  /* 0x0000004a4d4a723e */ /* 0x000fe200000000ff */
[----:B------:R-:W-:Y:S01]  /*6070*/  FADD R107, R91, R106 ;  /* 0x0000006a5b6b7221 */ /* 0x000fe20000000000 */
[----:B------:R-:W-:Y:S01]  /*6080*/  FADD R83, R0, R83 ;  /* 0x0000005300537221 */ /* 0x000fe20000000000 */
[----:B------:R-:W-:Y:S01]  /*6090*/  FADD R75, R75, R108 ;  /* 0x0000006c4b4b7221 */ /* 0x000fe20000000000 */
[----:B------:R-:W-:Y:S01]  /*60a0*/  SHF.L.U32 R0, R22, 0x1f, RZ ;  /* 0x0000001f16007819 */ /* 0x000fe200000006ff */
[----:B------:R-:W-:Y:S01]  /*60b0*/  FADD R107, R86, R107 ;  /* 0x0000006b566b7221 */ /* 0x000fe20000000000 */
[----:B-1----:R-:W-:Y:S01]  /*60c0*/  @!P4 FMUL R89, R89, R89 ;  /* 0x000000595959c220 */ /* 0x002fe20000400000 */
[----:B------:R-:W-:Y:S01]  /*60d0*/  F2FP.F16.F32.PACK_AB R76, R81, R76 ;  /* 0x0000004c514c723e */ /* 0x000fe200000000ff */
[----:B------:R1:W3:Y:S01]  /*60e0*/  SYNCS.PHASECHK.TRANS64.TRYWAIT P2, [UR6+0x19400], R0 ;  /* 0x01940000ff0075a7 */ /* 0x0002e20008040146 */
[----:B------:R-:W-:Y:S01]  /*60f0*/  FADD R78, R78, R107 ;  /* 0x0000006b4e4e7221 */ /* 0x000fe20000000000 */
[----:B------:R-:W-:Y:S01]  /*6100*/  F2FP.F16.F32.PACK_AB R82, R14, R15 ;  /* 0x0000000f0e52723e */ /* 0x000fe200000000ff */
[----:B------:R-:W-:Y:S01]  /*6110*/  FMUL R26, R26, R89 ;  /* 0x000000591a1a7220 */ /* 0x000fe20000400000 */
[----:B------:R-:W-:Y:S01]  /*6120*/  F2FP.F16.F32.PACK_AB R86, R20, R11 ;  /* 0x0000000b1456723e */ /* 0x000fe200000000ff */
[----:B------:R-:W-:Y:S01]  /*6130*/  FADD R78, R75, R78 ;  /* 0x0000004e4b4e7221 */ /* 0x000fe20000000000 */
[----:B--2---:R-:W-:Y:S01]  /*6140*/  @!P3 FMUL R10, R10, R10 ;  /* 0x0000000a0a0ab220 */ /* 0x004fe20000400000 */
[-C--:B------:R-:W-:Y:S01]  /*6150*/  FMUL R27, R27, R89.reuse ;  /* 0x000000591b1b7220 */ /* 0x080fe20000400000 */
[----:B------:R-:W-:Y:S01]  /*6160*/  FMUL R30, R30, R89 ;  /* 0x000000591e1e7220 */ /* 0x000fe20000400000 */
[----:B------:R-:W-:Y:S01]  /*6170*/  FFMA R6, R89, R6, R78 ;  /* 0x0000000659067223 */ /* 0x000fe2000000004e */
        /* <DEDUP_REMOVED lines=55> */
[----:B-1-3--:R-:W-:Y:S06]  /*64f0*/  @!P0 BRA `(.L_x_41) ;  /* 0x0000000000048947 */ /* 0x00afec0003800000 */
[----:B------:R-:W-:Y:S01]  /*6500*/  BPT.TRAP 0x1 ;  /* 0x000000040000795c */ /* 0x000fe20000300000 */
.L_x_41:
[----:B------:R-:W-:Y:S05]  /*6510*/  @P2 BRA `(.L_x_42) ;  /* 0x0000000000082947 */ /* 0x000fea0003800000 */
[----:B------:R-:W1:Y:S02]  /*6520*/  SYNCS.PHASECHK.TRANS64.TRYWAIT P2, [UR6+0x19400], R0 ;  /* 0x01940000ff0075a7 */ /* 0x000e640008040146 */
[----:B-1----:R-:W-:Y:S05]  /*6530*/  @!P2 BRA `(.L_x_43) ;  /* 0x0000003c0030a947 */ /* 0x002fea0003800000 */
.L_x_42:
        /* <DEDUP_REMOVED lines=24> */
.L_x_44:
[----:B------:R-:W-:-:S04]  /*66c0*/  ULEA UR6, UR30, UR39, 0x3 ;  /* 0x000000271e067291 */ /* 0x000fc8000f8e183f */
[----:B------:R-:W-:-:S04]  /*66d0*/  UIADD3 UR6, UR6, 0x19428, URZ ;  /* 0x0001942806067890 */ /* 0x000fc8000fffe03f */
[----:B------:R-:W-:-:S09]  /*66e0*/  UPRMT UR6, URZ, 0x654, UR6 ;  /* 0x000006543f067896 */ /* 0x000fd20008000006 */
[----:B------:R-:W-:Y:S01]  /*66f0*/  SYNCS.ARRIVE.TRANS64.RED.A1T0 RZ, [UR6], RZ ;  /* 0x000000ffffff79a7 */ /* 0x000fe20008100406 */
[----:B------:R-:W-:Y:S05]  /*6700*/  @P1 BRA `(.L_x_45) ;  /* 0x0000000000041947 */ /* 0x000fea0003800000 */
[----:B------:R-:W-:Y:S01]  /*6710*/  BPT.TRAP 0x1 ;  /* 0x000000040000795c */ /* 0x000fe20000300000 */
.L_x_45:
[----:B------:R-:W-:-:S04]  /*6720*/  UIADD3 UR30, UR30, 0x1, URZ ;  /* 0x000000011e1e7890 */ /* 0x000fc8000fffe03f */
[----:B------:R-:W-:-:S04]  /*6730*/  UISETP.NE.AND UP0, UPT, UR30, 0x5, UPT ;  /* 0x000000051e00788c */ /* 0x000fc8000bf05270 */
[----:B------:R-:W-:Y:S01]  /*6740*/  USEL UR30, UR30, URZ, UP0 ;  /* 0x0000003f1e1e7287 */ /* 0x000fe20008000000 */
[----:B------:R-:W-:Y:S11]  /*6750*/  @!P0 BRA `(.L_x_46) ;  /* 0x0000000000048947 */ /* 0x000ff60003800000 */
[----:B------:R-:W-:Y:S01]  /*6760*/  BPT.TRAP 0x1 ;  /* 0x000000040000795c */ /* 0x000fe20000300000 */
.L_x_46:
[----:B------:R-:W-:-:S04]  /*6770*/  ULEA UR6, UR30, UR39, 0x3 ;  /* 0x000000271e067291 */ /* 0x000fc8000f8e183f */
[----:B------:R-:W-:-:S04]  /*6780*/  UIADD3 UR6, UR6, 0x19428, URZ ;  /* 0x0001942806067890 */ /* 0x000fc8000fffe03f */
[----:B------:R-:W-:-:S09]  /*6790*/  UPRMT UR6, URZ, 0x654, UR6 ;  /* 0x000006543f067896 */ /* 0x000fd20008000006 */
[----:B------:R-:W-:Y:S01]  /*67a0*/  SYNCS.ARRIVE.TRANS64.RED.A1T0 RZ, [UR6], RZ ;  /* 0x000000ffffff79a7 */ /* 0x000fe20008100406 */
[----:B------:R-:W-:Y:S05]  /*67b0*/  @P1 BRA `(.L_x_47) ;  /* 0x0000000000041947 */ /* 0x000fea0003800000 */
[----:B------:R-:W-:Y:S01]  /*67c0*/  BPT.TRAP 0x1 ;  /* 0x000000040000795c */ /* 0x000fe20000300000 */
.L_x_47:
[----:B------:R-:W-:Y:S01]  /*67d0*/  UIADD3 UR38, UR38, 0x1, URZ ;  /* 0x0000000126267890 */ /* 0x000fe2000fffe03f */
[C---:B------:R-:W-:Y:S01]  /*67e0*/  ISETP.GT.AND P2, PT, R8.reuse, 0x1, PT ;  /* 0x000000010800780c */ /* 0x040fe20003f44270 */
[----:B------:R-:W-:Y:S01]  /*67f0*/  UIADD3 UR30, UR30, 0x1, URZ ;  /* 0x000000011e1e7890 */ /* 0x000fe2000fffe03f */
[----:B------:R-:W-:Y:S01]  /*6800*/  VIADD R8, R8, 0xffffffff ;  /* 0xffffffff08087836 */ /* 0x000fe20000000000 */
[----:B------:R-:W-:Y:S01]  /*6810*/  UISETP.NE.AND UP1, UPT, UR38, 0x5, UPT ;  /* 0x000000052600788c */ /* 0x000fe2000bf25270 */
[----:B------:R-:W-:Y:S01]  /*6820*/  VIADD R7, R7, 0x40 ;  /* 0x0000004007077836 */ /* 0x000fe20000000000 */
[----:B------:R-:W-:Y:S01]  /*6830*/  UISETP.NE.AND UP0, UPT, UR30, 0x5, UPT ;  /* 0x000000051e00788c */ /* 0x000fe2000bf05270 */
[----:B-1----:R-:W-:Y:S01]  /*6840*/  MOV R9, R4 ;  /* 0x0000000400097202 */ /* 0x002fe20000000f00 */
[----:B------:R-:W-:Y:S01]  /*6850*/  USEL UR6, URZ, 0x1, UP1 ;  /* 0x000000013f067887 */ /* 0x000fe20008800000 */
[----:B------:R-:W-:Y:S01]  /*6860*/  IMAD.MOV.U32 R0, RZ, RZ, R5 ;  /* 0x000000ffff007224 */ /* 0x000fe200078e0005 */
[----:B------:R-:W-:-:S02]  /*6870*/  USEL UR30, UR30, URZ, UP0 ;  /* 0x0000003f1e1e7287 */ /* 0x000fc40008000000 */
[----:B------:R-:W-:Y:S02]  /*6880*/  USEL UR38, UR38, URZ, UP1 ;  /* 0x0000003f26267287 */ /* 0x000fe40008800000 */
[----:B------:R-:W-:Y:S01]  /*6890*/  LOP3.LUT R22, R22, UR6, RZ, 0x3c, !PT ;  /* 0x0000000616167c12 */ /* 0x000fe2000f8e3cff */
[----:B------:R-:W-:Y:S09]  /*68a0*/  @P2 BRA `(.L_x_48) ;  /* 0xffffffe000302947 */ /* 0x000ff2000383ffff */
.L_x_37:
[----:B------:R-:W-:-:S04]  /*68b0*/  ULOP3.LUT UR4, UR47, 0x1, URZ, 0xfc, !UPT ;  /* 0x000000012f047892 */ /* 0x000fc8000f8efc3f */
[----:B------:R-:W-:-:S06]  /*68c0*/  UISETP.NE.AND UP0, UPT, UR4, 0x3, UPT ;  /* 0x000000030400788c */ /* 0x000fcc000bf05270 */
[----:B------:R-:W-:-:S13]  /*68d0*/  PLOP3.LUT P2, PT, PT, PT, UP0, 0x80, 0x0 ;  /* 0x000000000000781c */ /* 0x000fda0003f4f008 */
[----:B------:R-:W-:Y:S05]  /*68e0*/  @!P2 BRA `(.L_x_49) ;  /* 0x000000000004a947 */ /* 0x000fea0003800000 */
[----:B------:R-:W-:Y:S01]  /*68f0*/  BPT.TRAP 0x1 ;  /* 0x000000040000795c */ /* 0x000fe20000300000 */
.L_x_49:
[----:B------:R-:W-:Y:S02]  /*6900*/  UISETP.GT.U32.AND UP0, UPT, UR47, 0x1, UPT ;  /* 0x000000012f00788c */ /* 0x000fe4000bf04070 */
[----:B------:R-:W-:-:S04]  /*6910*/  ULEA UR4, UR44, UR39, 0x3 ;  /* 0x000000272c047291 */ /* 0x000fc8000f8e183f */
[----:B------:R-:W-:Y:S01]  /*6920*/  UIADD3 UR4, UR4, 0x19460, URZ ;  /* 0x0001946004047890 */ /* 0x000fe2000fffe03f */
[----:B------:R-:W-:-:S03]  /*6930*/  PLOP3.LUT P2, PT, PT, PT, UP0, 0x80, 0x0 ;  /* 0x000000000000781c */ /* 0x000fc60003f4f008 */
[----:B------:R-:W-:-:S09]  /*6940*/  UPRMT UR4, URZ, 0x654, UR4 ;  /* 0x000006543f047896 */ /* 0x000fd20008000004 */
[----:B------:R-:W-:Y:S01]  /*6950*/  SYNCS.ARRIVE.TRANS64.RED.A1T0 RZ, [UR4], RZ ;  /* 0x000000ffffff79a7 */ /* 0x000fe20008100404 */
[----:B------:R-:W-:Y:S05]  /*6960*/  @P2 BRA `(.L_x_50) ;  /* 0x0000000000042947 */ /* 0x000fea0003800000 */
[----:B------:R-:W-:Y:S01]  /*6970*/  BPT.TRAP 0x1 ;  /* 0x000000040000795c */ /* 0x000fe20000300000 */
.L_x_50:
[----:B------:R-:W-:Y:S05]  /*6980*/  @!P0 BRA `(.L_x_51) ;  /* 0x0000000000048947 */ /* 0x000fea0003800000 */
[----:B------:R-:W-:Y:S01]  /*6990*/  BPT.TRAP 0x1 ;  /* 0x000000040000795c */ /* 0x000fe20000300000 */
.L_x_51:
[----:B------:R-:W-:-:S04]  /*69a0*/  ULEA UR30, UR30, UR39, 0x3 ;  /* 0x000000271e1e7291 */ /* 0x000fc8000f8e183f */
[----:B------:R-:W-:-:S04]  /*69b0*/  UIADD3 UR30, UR30, 0x19428, URZ ;  /* 0x000194281e1e7890 */ /* 0x000fc8000fffe03f */
[----:B------:R-:W-:-:S09]  /*69c0*/  UPRMT UR30, URZ, 0x654, UR30 ;  /* 0x000006543f1e7896 */ /* 0x000fd2000800001e */
[----:B------:R-:W-:Y:S01]  /*69d0*/  SYNCS.ARRIVE.TRANS64.RED.A1T0 RZ, [UR30], RZ ;  /* 0x000000ffffff79a7 */ /* 0x000fe2000810041e */
[----:B------:R-:W-:Y:S05]  /*69e0*/  @P1 BRA `(.L_x_52) ;  /* 0x0000000000041947 */ /* 0x000fea0003800000 */
[----:B------:R-:W-:Y:S01]  /*69f0*/  BPT.TRAP 0x1 ;  /* 0x000000040000795c */ /* 0x000fe20000300000 */
.L_x_52:
[----:B------:R-:W1:Y:S01]  /*6a00*/  SHFL.BFLY PT, R0, R3, 0x1, 0x1f ;  /* 0x0c201f0003007f89 */ /* 0x000e6200000e0000 */
[----:B------:R-:W-:Y:S01]  /*6a10*/  BSSY B0, `(.L_x_53) ;  /* 0x0000023000007945 */ /* 0x000fe20003800000 */
[----:B------:R-:W-:Y:S01]  /*6a20*/  MOV R10, 0x3f800000 ;  /* 0x3f800000000a7802 */ /* 0x000fe20000000f00 */
[----:B------:R-:W-:Y:S01]  /*6a30*/  IMAD.MOV.U32 R11, RZ, RZ, 0x7f800000 ;  /* 0x7f800000ff0b7424 */ /* 0x000fe200078e00ff */
[----:B------:R-:W2:Y:S01]  /*6a40*/  SHFL.BFLY PT, R7, R6, 0x1, 0x1f ;  /* 0x0c201f0006077f89 */ /* 0x000ea200000e0000 */
[----:B-1----:R-:W-:Y:S01]  /*6a50*/  FADD R0, R0, R3 ;  /* 0x0000000300007221 */ /* 0x002fe20000000000 */
[----:B--2---:R-:W-:-:S04]  /*6a60*/  FADD R15, R7, R6 ;  /* 0x00000006070f7221 */ /* 0x004fc80000000000 */
[----:B------:R-:W1:Y:S01]  /*6a70*/  SHFL.BFLY PT, R9, R0, 0x2, 0x1f ;  /* 0x0c401f0000097f89 */ /* 0x000e6200000e0000 */
[----:B------:R-:W-:-:S03]  /*6a80*/  IMAD.MOV.U32 R7, RZ, RZ, 0x3f800000 ;  /* 0x3f800000ff077424 */ /* 0x000fc600078e00ff */
[----:B------:R-:W2:Y:S01]  /*6a90*/  SHFL.BFLY PT, R20, R15, 0x2, 0x1f ;  /* 0x0c401f000f147f89 */ /* 0x000ea200000e0000 */
[C---:B-1----:R-:W-:Y:S01]  /*6aa0*/  FSETP.NE.AND P0, PT, R0.reuse, -R9, PT ;  /* 0x800000090000720b */ /* 0x042fe20003f05000 */
[----:B------:R-:W-:Y:S01]  /*6ab0*/  FADD R3, R0, R9 ;  /* 0x0000000900037221 */ /* 0x000fe20000000000 */
[----:B------:R-:W-:Y:S02]  /*6ac0*/  IMAD.MOV.U32 R9, RZ, RZ, 0x7f800000 ;  /* 0x7f800000ff097424 */ /* 0x000fe400078e00ff */
[----:B--2---:R-:W-:-:S09]  /*6ad0*/  FADD R8, R15, R20 ;  /* 0x000000140f087221 */ /* 0x004fd20000000000 */
[----:B------:R-:W-:Y:S05]  /*6ae0*/  @!P0 BRA `(.L_x_54) ;  /* 0x0000000000548947 */ /* 0x000fea0003800000 */
[----:B------:R-:W-:Y:S01]  /*6af0*/  IADD3 R0, R3, 0x1800000, RZ ;  /* 0x0180000003007810 */ /* 0x000fe20007ffe0ff */
[----:B------:R-:W-:Y:S03]  /*6b00*/  BSSY B1, `(.L_x_55) ;  /* 0x000000c000017945 */ /* 0x000fe60003800000 */
[----:B------:R-:W-:-:S04]  /*6b10*/  LOP3.LUT R0, R0, 0x7f800000, RZ, 0xc0, !PT ;  /* 0x7f80000000007812 */ /* 0x000fc800078ec0ff */
[----:B------:R-:W-:-:S13]  /*6b20*/  ISETP.GT.U32.AND P0, PT, R0, 0x1ffffff, PT ;  /* 0x01ffffff0000780c */ /* 0x000fda0003f04070 */
[----:B------:R-:W-:Y:S05]  /*6b30*/  @P0 BRA `(.L_x_56) ;  /* 0x0000000000100947 */ /* 0x000fea0003800000 */
[----:B------:R-:W-:-:S07]  /*6b40*/  MOV R14, 0x6b60 ;  /* 0x00006b60000e7802 */ /* 0x000fce0000000f00 */
[----:B------:R-:W-:Y:S05]  /*6b50*/  CALL.REL.NOINC `($__internal_0_$__cuda_sm20_rcp_rn_f32_slowpath) ;  /* 0x0000003800b87944 */ /* 0x000fea0003c00000 */
[----:B------:R-:W-:Y:S01]  /*6b60*/  IMAD.MOV.U32 R7, RZ, RZ, R0 ;  /* 0x000000ffff077224 */ /* 0x000fe200078e0000 */
[----:B------:R-:W-:Y:S06]  /*6b70*/  BRA `(.L_x_57) ;  /* 0x0000000000107947 */ /* 0x000fec0003800000 */
.L_x_56:
[----:B------:R-:W1:Y:S02]  /*6b80*/  MUFU.RCP R0, R3 ;  /* 0x0000000300007308 */ /* 0x000e640000001000 */
[----:B-1----:R-:W-:-:S04]  /*6b90*/  FFMA R6, R3, R0, -1 ;  /* 0xbf80000003067423 */ /* 0x002fc80000000000 */
[----:B------:R-:W-:-:S04]  /*6ba0*/  FADD.FTZ R7, -R6, -RZ ;  /* 0x800000ff06077221 */ /* 0x000fc80000010100 */
[----:B------:R-:W-:-:S07]  /*6bb0*/  FFMA R7, R0, R7, R0 ;  /* 0x0000000700077223 */ /* 0x000fce0000000000 */
.L_x_57:
[----:B------:R-:W-:Y:S05]  /*6bc0*/  BSYNC B1 ;  /* 0x0000000000017941 */ /* 0x000fea0003800000 */
.L_x_55:
[----:B------:R-:W-:Y:S01]  /*6bd0*/  FSETP.GEU.AND P0, PT, |R3|, 1.175494350822287508e-38, PT ;  /* 0x008000000300780b */ /* 0x000fe20003f0e200 */
[----:B------:R-:W-:-:S12]  /*6be0*/  ULDC UR4, c[0x0][0x600] ;  /* 0x0001800000047ab9 */ /* 0x000fd80000000800 */
[----:B------:R-:W-:-:S04]  /*6bf0*/  @!P0 FMUL R3, R3, 16777216 ;  /* 0x4b80000003038820 */ /* 0x000fc80000400000 */
[----:B------:R-:W1:Y:S02]  /*6c00*/  MUFU.LG2 R0, R3 ;  /* 0x0000000300007308 */ /* 0x000e640000000c00 */
[----:B-1----:R-:W-:-:S04]  /*6c10*/  @!P0 FADD R0, R0, -24 ;  /* 0xc1c0000000008421 */ /* 0x002fc80000000000 */
[----:B------:R-:W-:-:S04]  /*6c20*/  FMUL R11, R0, 0.69314718246459960938 ;  /* 0x3f317218000b7820 */ /* 0x000fc80000400000 */
[----:B------:R-:W-:-:S07]  /*6c30*/  FFMA R11, R4, UR4, R11 ;  /* 0x00000004040b7c23 */ /* 0x000fce000800000b */
.L_x_54:
[----:B------:R-:W-:Y:S05]  /*6c40*/  BSYNC B0 ;  /* 0x0000000000007941 */ /* 0x000fea0003800000 */
.L_x_53:
[----:B------:R-:W-:Y:S01]  /*6c50*/  FSETP.NE.AND P0, PT, R15, -R20, PT ;  /* 0x800000140f00720b */ /* 0x000fe20003f05000 */
[----:B------:R-:W-:Y:S01]  /*6c60*/  ULDC UR4, c[0x0][0x608] ;  /* 0x0001820000047ab9 */ /* 0x000fe20000000800 */
[----:B------:R-:W-:Y:S01]  /*6c70*/  BSSY B0, `(.L_x_58) ;  /* 0x0000031000007945 */ /* 0x000fe20003800000 */
[----:B------:R-:W-:-:S04]  /*6c80*/  FMUL R7, R7, UR4 ;  /* 0x0000000407077c20 */ /* 0x000fc80008400000 */
        /* <DEDUP_REMOVED lines=24> */
[----:B------:R-:W-:Y:S06]  /*6e10*/  @!P0 BRA `(.L_x_59) ;  /* 0x0000000000588947 */ /* 0x000fec0003800000 */
[----:B------:R-:W-:Y:S01]  /*6e20*/  VIADD R0, R8, 0x1800000 ;  /* 0x0180000008007836 */ /* 0x000fe20000000000 */
[----:B------:R-:W-:Y:S04]  /*6e30*/  BSSY B1, `(.L_x_60) ;  /* 0x000000d000017945 */ /* 0x000fe80003800000 */
[----:B------:R-:W-:-:S04]  /*6e40*/  LOP3.LUT R0, R0, 0x7f800000, RZ, 0xc0, !PT ;  /* 0x7f80000000007812 */ /* 0x000fc800078ec0ff */
[----:B------:R-:W-:-:S13]  /*6e50*/  ISETP.GT.U32.AND P0, PT, R0, 0x1ffffff, PT ;  /* 0x01ffffff0000780c */ /* 0x000fda0003f04070 */
[----:B------:R-:W-:Y:S05]  /*6e60*/  @P0 BRA `(.L_x_61) ;  /* 0x0000000000140947 */ /* 0x000fea0003800000 */
[----:B------:R-:W-:Y:S02]  /*6e70*/  MOV R3, R8 ;  /* 0x0000000800037202 */ /* 0x000fe40000000f00 */
[----:B------:R-:W-:-:S07]  /*6e80*/  MOV R14, 0x6ea0 ;  /* 0x00006ea0000e7802 */ /* 0x000fce0000000f00 */
[----:B------:R-:W-:Y:S05]  /*6e90*/  CALL.REL.NOINC `($__internal_0_$__cuda_sm20_rcp_rn_f32_slowpath) ;  /* 0x0000003400e87944 */ /* 0x000fea0003c00000 */
[----:B------:R-:W-:Y:S01]  /*6ea0*/  IMAD.MOV.U32 R10, RZ, RZ, R0 ;  /* 0x000000ffff0a7224 */ /* 0x000fe200078e0000 */
[----:B------:R-:W-:Y:S06]  /*6eb0*/  BRA `(.L_x_62) ;  /* 0x0000000000107947 */ /* 0x000fec0003800000 */
.L_x_61:
[----:B------:R-:W1:Y:S02]  /*6ec0*/  MUFU.RCP R3, R8 ;  /* 0x0000000800037308 */ /* 0x000e640000001000 */
[----:B-1----:R-:W-:-:S04]  /*6ed0*/  FFMA R0, R8, R3, -1 ;  /* 0xbf80000008007423 */ /* 0x002fc80000000003 */
[----:B------:R-:W-:-:S04]  /*6ee0*/  FADD.FTZ R0, -R0, -RZ ;  /* 0x800000ff00007221 */ /* 0x000fc80000010100 */
[----:B------:R-:W-:-:S07]  /*6ef0*/  FFMA R10, R3, R0, R3 ;  /* 0x00000000030a7223 */ /* 0x000fce0000000003 */
.L_x_62:
[----:B------:R-:W-:Y:S05]  /*6f00*/  BSYNC B1 ;  /* 0x0000000000017941 */ /* 0x000fea0003800000 */
.L_x_60:
[----:B------:R-:W-:Y:S01]  /*6f10*/  FSETP.GEU.AND P0, PT, |R8|, 1.175494350822287508e-38, PT ;  /* 0x008000000800780b */ /* 0x000fe20003f0e200 */
[----:B------:R-:W-:-:S12]  /*6f20*/  ULDC UR4, c[0x0][0x600] ;  /* 0x0001800000047ab9 */ /* 0x000fd80000000800 */
[----:B------:R-:W-:-:S04]  /*6f30*/  @!P0 FMUL R8, R8, 16777216 ;  /* 0x4b80000008088820 */ /* 0x000fc80000400000 */
[----:B------:R-:W1:Y:S02]  /*6f40*/  MUFU.LG2 R0, R8 ;  /* 0x0000000800007308 */ /* 0x000e640000000c00 */
[----:B-1----:R-:W-:-:S04]  /*6f50*/  @!P0 FADD R0, R0, -24 ;  /* 0xc1c0000000008421 */ /* 0x002fc80000000000 */
[----:B------:R-:W-:-:S04]  /*6f60*/  FMUL R0, R0, 0.69314718246459960938 ;  /* 0x3f31721800007820 */ /* 0x000fc80000400000 */
[----:B------:R-:W-:-:S07]  /*6f70*/  FFMA R9, R5, UR4, R0 ;  /* 0x0000000405097c23 */ /* 0x000fce0008000000 */
.L_x_59:
[----:B------:R-:W-:Y:S05]  /*6f80*/  BSYNC B0 ;  /* 0x0000000000007941 */ /* 0x000fea0003800000 */
.L_x_58:
[----:B------:R-:W-:Y:S01]  /*6f90*/  SHF.L.U32 R0, R104, 0x1f, RZ ;  /* 0x0000001f68007819 */ /* 0x000fe200000006ff */
[----:B------:R-:W-:Y:S01]  /*6fa0*/  UISETP.NE.AND UP0, UPT, UR49, 0x1, UPT ;  /* 0x000000013100788c */ /* 0x000fe2000bf05270 */
[----:B------:R-:W-:Y:S01]  /*6fb0*/  LOP3.LUT P0, RZ, R2, 0x3, RZ, 0xc0, !PT ;  /* 0x0000000302ff7812 */ /* 0x000fe2000780c0ff */
[----:B------:R-:W-:Y:S01]  /*6fc0*/  UISETP.NE.AND UP1, UPT, UR49, 0x2, UPT ;  /* 0x000000023100788c */ /* 0x000fe2000bf25270 */
[----:B------:R-:W1:Y:S01]  /*6fd0*/  SYNCS.PHASECHK.TRANS64.TRYWAIT P1, [UR28+0x8], R0 ;  /* 0x00000800ff0075a7 */ /* 0x000e62000802015c */
[----:B------:R-:W-:Y:S02]  /*6fe0*/  ULDC UR4, c[0x0][0x608] ;  /* 0x0001820000047ab9 */ /* 0x000fe40000000800 */
[----:B------:R-:W-:-:S05]  /*6ff0*/  FMUL R10, R10, UR4 ;  /* 0x000000040a0a7c20 */ /* 0x000fca0008400000 */
[----:B------:R-:W-:Y:S02]  /*7000*/  @!UP0 ULOP3.LUT UP2, URZ, UR44, 0x2, URZ, 0xc0, !UPT ;  /* 0x000000022c3f8892 */ /* 0x000fe4000f84c03f */
[----:B------:R-:W-:Y:S02]  /*7010*/  @!UP0 ULOP3.LUT UR44, UR44, 0x1, URZ, 0xc0, !UPT ;  /* 0x000000012c2c8892 */ /* 0x000fe4000f8ec03f */
[----:B------:R-:W-:Y:S02]  /*7020*/  @!UP0 USEL UR5, URZ, 0x1, UP2 ;  /* 0x000000013f058887 */ /* 0x000fe40009000000 */
[----:B------:R-:W-:Y:S02]  /*7030*/  @!UP1 UIADD3 UR6, UR44, 0x1, URZ ;  /* 0x000000012c069890 */ /* 0x000fe4000fffe03f */
[----:B------:R-:W-:Y:S02]  /*7040*/  @!UP0 ULOP3.LUT UR37, UR37, UR5, URZ, 0x3c, !UPT ;  /* 0x0000000525258292 */ /* 0x000fe4000f8e3c3f */
[----:B------:R-:W-:-:S02]  /*7050*/  @!UP1 UISETP.GT.U32.AND UP2, UPT, UR6, 0x1, UPT ;  /* 0x000000010600988c */ /* 0x000fc4000bf44070 */
[----:B------:R-:W-:Y:S02]  /*7060*/  @!UP1 ULOP3.LUT UR44, UR44, 0x1, URZ, 0xc, !UPT ;  /* 0x000000012c2c9892 */ /* 0x000fe4000f8e0c3f */
[----:B------:R-:W-:-:S04]  /*7070*/  @!UP1 USEL UR5, URZ, 0x1, !UP2 ;  /* 0x000000013f059887 */ /* 0x000fc8000d000000 */
[----:B------:R-:W-:Y:S01]  /*7080*/  @!UP1 ULOP3.LUT UR37, UR37, UR5, URZ, 0x3c, !UPT ;  /* 0x0000000525259292 */ /* 0x000fe2000f8e3c3f */
[----:B-1----:R-:W-:Y:S11]  /*7090*/  @!P1 BRA `(.L_x_63) ;  /* 0x0000003000709947 */ /* 0x002ff60003800000 */
.L_x_130:
[----:B------:R-:W-:Y:S04]  /*70a0*/  BSSY B0, `(.L_x_64) ;  /* 0x000001b000007945 */ /* 0x000fe80003800000 */
[----:B------:R-:W-:Y:S05]  /*70b0*/  @P0 BRA `(.L_x_65) ;  /* 0x0000000000640947 */ /* 0x000fea0003800000 */
[----:B------:R-:W2:Y:S01]  /*70c0*/  LDC.64 R6, c[0x0][0x688] ;  /* 0x0001a200ff067b82 */ /* 0x000ea20000000a00 */
[----:B-1----:R-:W-:Y:S01]  /*70d0*/  LOP3.LUT R0, R2, 0x60, RZ, 0xc0, !PT ;  /* 0x0000006002007812 */ /* 0x002fe200078ec0ff */
[----:B------:R-:W-:Y:S01]  /*70e0*/  UIADD3 UR4, -UR43, URZ, URZ ;  /* 0x0000003f2b047290 */ /* 0x000fe2000fffe13f */
[----:B------:R-:W-:Y:S01]  /*70f0*/  SHF.R.U32.HI R4, RZ, 0x2, R2 ;  /* 0x00000002ff047819 */ /* 0x000fe20000011602 */
[----:B------:R-:W-:Y:S01]  /*7100*/  ULDC UR5, c[0x0][0xa10] ;  /* 0x0002840000057ab9 */ /* 0x000fe20000000800 */
[----:B------:R-:W-:Y:S01]  /*7110*/  SHF.R.U32.HI R0, RZ, 0x5, R0 ;  /* 0x00000005ff007819 */ /* 0x000fe20000011600 */
[----:B------:R-:W-:Y:S01]  /*7120*/  UIMAD UR4, UR5, UR4, UR42 ;  /* 0x00000004050472a4 */ /* 0x000fe2000f8e022a */
[----:B------:R-:W-:Y:S01]  /*7130*/  LOP3.LUT R4, R4, 0x7, RZ, 0xc0, !PT ;  /* 0x0000000704047812 */ /* 0x000fe200078ec0ff */
[----:B------:R-:W-:Y:S01]  /*7140*/  IMAD.SHL.U32 R3, R19, 0x40, RZ ;  /* 0x0000004013037824 */ /* 0x000fe200078e00ff */
[----:B------:R-:W-:-:S04]  /*7150*/  SHF.L.U32 R5, R0, 0x4, RZ ;  /* 0x0000000400057819 */ /* 0x000fc800000006ff */
[----:B------:R-:W-:-:S05]  /*7160*/  LOP3.LUT R4, R5, 0xfffffff0, R4, 0xe2, !PT ;  /* 0xfffffff005047812 */ /* 0x000fca00078ee204 */
[----:B------:R-:W-:Y:S02]  /*7170*/  IMAD.IADD R5, R3, 0x1, R4 ;  /* 0x0000000103057824 */ /* 0x000fe400078e0204 */
[----:B--2---:R-:W-:Y:S01]  /*7180*/  IMAD R0, R6, UR4, R3 ;  /* 0x0000000406007c24 */ /* 0x004fe2000f8e0203 */
[----:B------:R-:W-:Y:S01]  /*7190*/  ULDC UR4, c[0x0][0x288] ;  /* 0x0000a20000047ab9 */ /* 0x000fe20000000800 */
[C---:B------:R-:W-:Y:S01]  /*71a0*/  VIADD R6, R5.reuse, 0x8 ;  /* 0x0000000805067836 */ /* 0x040fe20000000000 */
[----:B------:R-:W-:Y:S01]  /*71b0*/  ISETP.GE.U32.AND P0, PT, R5, UR4, PT ;  /* 0x0000000405007c0c */ /* 0x000fe2000bf06070 */
[----:B------:R-:W-:-:S03]  /*71c0*/  IMAD R3, R7, UR36, R0 ;  /* 0x0000002407037c24 */ /* 0x000fc6000f8e0200 */
[----:B------:R-:W-:Y:S01]  /*71d0*/  ISETP.GE.U32.AND P1, PT, R6, UR4, PT ;  /* 0x0000000406007c0c */ /* 0x000fe2000bf26070 */
[----:B------:R-:W-:Y:S01]  /*71e0*/  ULDC.64 UR4, c[0x0][0x680] ;  /* 0x0001a00000047ab9 */ /* 0x000fe20000000a00 */
[----:B------:R-:W-:-:S04]  /*71f0*/  IADD3 R0, P2, R4, R3, RZ ;  /* 0x0000000304007210 */ /* 0x000fc80007f5e0ff */
[----:B------:R-:W-:Y:S02]  /*7200*/  LEA.HI.X.SX32 R3, R3, RZ, 0x1, P2 ;  /* 0x000000ff03037211 */ /* 0x000fe400010f0eff */
[----:B------:R-:W-:-:S04]  /*7210*/  LEA R4, P2, R0, UR4, 0x2 ;  /* 0x0000000400047c11 */ /* 0x000fc8000f8410ff */
[----:B------:R-:W-:-:S05]  /*7220*/  LEA.HI.X R5, R0, UR5, R3, 0x2, P2 ;  /* 0x0000000500057c11 */ /* 0x000fca00090f1403 */
[----:B------:R2:W-:Y:S04]  /*7230*/  @!P0 STG.E desc[UR52][R4.64], R11 ;  /* 0x0000000b04008986 */ /* 0x0005e8000c101934 */
[----:B------:R2:W-:Y:S02]  /*7240*/  @!P1 STG.E desc[UR52][R4.64+0x20], R9 ;  /* 0x0000200904009986 */ /* 0x0005e4000c101934 */
.L_x_65:
[----:B------:R-:W-:Y:S05]  /*7250*/  BSYNC B0 ;  /* 0x0000000000007941 */ /* 0x000fea0003800000 */
.L_x_64:
[----:B------:R-:W-:Y:S01]  /*7260*/  ULDC.64 UR4, c[0x0][0x730] ;  /* 0x0001cc0000047ab9 */ /* 0x000fe20000000a00 */
[-C--:B------:R-:W-:Y:S01]  /*7270*/  FMUL R74, R26, R10.reuse ;  /* 0x0000000a1a4a7220 */ /* 0x080fe20000400000 */
[----:B------:R-:W-:Y:S01]  /*7280*/  ISETP.NE.U32.AND P0, PT, RZ, UR4, PT ;  /* 0x00000004ff007c0c */ /* 0x000fe2000bf05070 */
[-C--:B------:R-:W-:Y:S01]  /*7290*/  FMUL R27, R27, R10.reuse ;  /* 0x0000000a1b1b7220 */ /* 0x080fe20000400000 */
[-C--:B------:R-:W-:Y:S01]  /*72a0*/  FMUL R30, R30, R10.reuse ;  /* 0x0000000a1e1e7220 */ /* 0x080fe20000400000 */
[-C--:B------:R-:W-:Y:S01]  /*72b0*/  FMUL R31, R31, R10.reuse ;  /* 0x0000000a1f1f7220 */ /* 0x080fe20000400000 */
[----:B------:R-:W-:Y:S01]  /*72c0*/  ISETP.NE.AND.EX P0, PT, RZ, UR5, PT, P0 ;  /* 0x00000005ff007c0c */ /* 0x000fe2000bf05300 */
        /* <DEDUP_REMOVED lines=20> */
[----:B------:R-:W-:Y:S06]  /*7410*/  @P0 BRA `(.L_x_66) ;  /* 0x0000000000240947 */ /* 0x000fec0003800000 */
[----:B------:R-:W-:Y:S02]  /*7420*/  ULDC.64 UR4, c[0x0][0x728] ;  /* 0x0001ca0000047ab9 */ /* 0x000fe40000000a00 */
[----:B------:R-:W-:-:S04]  /*7430*/  ISETP.NE.U32.AND P0, PT, RZ, UR4, PT ;  /* 0x00000004ff007c0c */ /* 0x000fc8000bf05070 */
[----:B------:R-:W-:-:S13]  /*7440*/  ISETP.NE.AND.EX P0, PT, RZ, UR5, PT, P0 ;  /* 0x00000005ff007c0c */ /* 0x000fda000bf05300 */
[----:B------:R-:W-:Y:S05]  /*7450*/  @!P0 BRA `(.L_x_67) ;  /* 0x00000000000c8947 */ /* 0x000fea0003800000 */
[----:B--2---:R-:W2:Y:S02]  /*7460*/  LDC.64 R4, c[0x0][0x728] ;  /* 0x0001ca00ff047b82 */ /* 0x004ea40000000a00 */
[----:B--2---:R3:W5:Y:S01]  /*7470*/  LDG.E R23, desc[UR52][R4.64] ;  /* 0x0000003404177981 */ /* 0x004762000c1e1900 */
[----:B------:R-:W-:Y:S05]  /*7480*/  BRA `(.L_x_66) ;  /* 0x0000000000087947 */ /* 0x000fea0003800000 */
.L_x_67:
[----:B------:R-:W-:Y:S02]  /*7490*/  ULDC UR4, c[0x0][0x720] ;  /* 0x0001c80000047ab9 */ /* 0x000fe40000000800 */
[----:B------:R-:W-:-:S07]  /*74a0*/  MOV R23, UR4 ;  /* 0x0000000400177c02 */ /* 0x000fce0008000f00 */
.L_x_66:
[----:B-1----:R-:W-:-:S04]  /*74b0*/  MOV R0, RZ ;  /* 0x000000ff00007202 */ /* 0x002fc80000000f00 */
[----:B------:R-:W-:-:S13]  /*74c0*/  LOP3.LUT P0, RZ, R0, 0x1bf, RZ, 0xc0, !PT ;  /* 0x000001bf00ff7812 */ /* 0x000fda000780c0ff */
[----:B------:R-:W-:Y:S05]  /*74d0*/  @!P0 BRA `(.L_x_68) ;  /* 0x0000000000408947 */ /* 0x000fea0003800000 */
[----:B------:R-:W-:Y:S01]  /*74e0*/  MOV R0, 0x0 ;  /* 0x0000000000007802 */ /* 0x000fe20000000f00 */
[----:B------:R-:W-:Y:S01]  /*74f0*/  ULDC.64 UR4, c[0x4][0x70] ;  /* 0x01001c0000047ab9 */ /* 0x000fe20000000a00 */
[----:B------:R-:W-:Y:S01]  /*7500*/  ULDC.64 UR6, c[0x4][0x8] ;  /* 0x0100020000067ab9 */ /* 0x000fe20000000a00 */
[----:B--23--:R-:W-:Y:S01]  /*7510*/  IMAD.U32 R4, RZ, RZ, UR4 ;  /* 0x00000004ff047e24 */ /* 0x00cfe2000f8e00ff */
[----:B------:R1:W2:Y:S01]  /*7520*/  LDC.64 R14, c[0x4][R0] ;  /* 0x01000000000e7b82 */ /* 0x0002a20000000a00 */
[----:B------:R-:W-:Y:S01]  /*7530*/  IMAD.U32 R5, RZ, RZ, UR5 ;  /* 0x00000005ff057e24 */ /* 0x000fe2000f8e00ff */
[----:B------:R-:W-:Y:S01]  /*7540*/  ULDC.64 UR4, c[0x4][0x78] ;  /* 0x01001e0000047ab9 */ /* 0x000fe20000000a00 */
[----:B------:R-:W-:Y:S01]  /*7550*/  IMAD.U32 R10, RZ, RZ, UR6 ;  /* 0x00000006ff0a7e24 */ /* 0x000fe2000f8e00ff */
[----:B------:R-:W-:Y:S01]  /*7560*/  MOV R6, UR4 ;  /* 0x0000000400067c02 */ /* 0x000fe20008000f00 */
[----:B------:R-:W-:Y:S01]  /*7570*/  IMAD.U32 R7, RZ, RZ, UR5 ;  /* 0x00000005ff077e24 */ /* 0x000fe2000f8e00ff */
[----:B------:R-:W-:Y:S01]  /*7580*/  MOV R11, UR7 ;  /* 0x00000007000b7c02 */ /* 0x000fe20008000f00 */
[----:B------:R-:W-:Y:S01]  /*7590*/  IMAD.MOV.U32 R8, RZ, RZ, 0x70 ;  /* 0x00000070ff087424 */ /* 0x000fe200078e00ff */
[----:B------:R-:W-:Y:S01]  /*75a0*/  MOV R13, RZ ;  /* 0x000000ff000d7202 */ /* 0x000fe20000000f00 */
[----:B-1----:R-:W-:-:S07]  /*75b0*/  IMAD.MOV.U32 R12, RZ, RZ, 0x1 ;  /* 0x00000001ff0c7424 */ /* 0x002fce00078e00ff */
[----:B------:R-:W-:-:S07]  /*75c0*/  LEPC R20, `(.L_x_68) ;  /* 0x000000001014794e */ /* 0x000fce0000000000 */
[----:B--2--5:R-:W-:Y:S05]  /*75d0*/  CALL.ABS.NOINC R14 ;  /* 0x000000000e007343 */ /* 0x024fea0003c00000 */
.L_x_68:
[----:B------:R-:W-:Y:S02]  /*75e0*/  IMAD.U32 R24, RZ, RZ, UR39 ;  /* 0x00000027ff187e24 */ /* 0x000fe4000f8e00ff */
[----:B------:R-:W-:-:S04]  /*75f0*/  IMAD.U32 R3, RZ, RZ, UR49 ;  /* 0x00000031ff037e24 */ /* 0x000fc8000f8e00ff */
[----:B------:R-:W-:-:S05]  /*7600*/  IMAD R24, R3, 0x2200, R24 ;  /* 0x0000220003187824 */ /* 0x000fca00078e0218 */
[----:B------:R-:W-:-:S04]  /*7610*/  IADD3 R25, R24, 0x12e00, RZ ;  /* 0x00012e0018197810 */ /* 0x000fc80007ffe0ff */
        /* <DEDUP_REMOVED lines=9> */
[----:B------:R-:W-:Y:S01]  /*76b0*/  MOV R6, UR6 ;  /* 0x0000000600067c02 */ /* 0x000fe20008000f00 */
[----:B------:R-:W-:Y:S01]  /*76c0*/  IMAD.U32 R7, RZ, RZ, UR7 ;  /* 0x00000007ff077e24 */ /* 0x000fe2000f8e00ff */
[----:B------:R-:W-:Y:S01]  /*76d0*/  MOV R11, UR5 ;  /* 0x00000005000b7c02 */ /* 0x000fe20008000f00 */
[----:B------:R-:W-:Y:S01]  /*76e0*/  IMAD.U32 R10, RZ, RZ, UR4 ;  /* 0x00000004ff0a7e24 */ /* 0x000fe2000f8e00ff */
[----:B------:R-:W-:Y:S01]  /*76f0*/  MOV R13, RZ ;  /* 0x000000ff000d7202 */ /* 0x000fe20000000f00 */
[----:B------:R-:W-:-:S02]  /*7700*/  IMAD.MOV.U32 R8, RZ, RZ, 0x70 ;  /* 0x00000070ff087424 */ /* 0x000fc400078e00ff */
[----:B-1----:R-:W-:-:S07]  /*7710*/  IMAD.MOV.U32 R12, RZ, RZ, 0x1 ;  /* 0x00000001ff0c7424 */ /* 0x002fce00078e00ff */
[----:B------:R-:W-:-:S07]  /*7720*/  LEPC R20, `(.L_x_69) ;  /* 0x000000001014794e */ /* 0x000fce0000000000 */
[----:B--2--5:R-:W-:Y:S05]  /*7730*/  CALL.ABS.NOINC R14 ;  /* 0x000000000e007343 */ /* 0x024fea0003c00000 */
.L_x_69:
[C---:B------:R-:W-:Y:S01]  /*7740*/  IMAD.SHL.U32 R0, R2.reuse, 0x10, RZ ;  /* 0x0000001002007824 */ /* 0x040fe200078e00ff */
[----:B------:R-:W-:Y:S01]  /*7750*/  ULDC.64 UR4, c[0x0][0x730] ;  /* 0x0001cc0000047ab9 */ /* 0x000fe20000000a00 */
[----:B------:R-:W-:Y:S01]  /*7760*/  IMAD.SHL.U32 R3, R2, 0x20, RZ ;  /* 0x0000002002037824 */ /* 0x000fe200078e00ff */
[----:B------:R-:W-:Y:S01]  /*7770*/  ISETP.NE.U32.AND P0, PT, RZ, UR4, PT ;  /* 0x00000004ff007c0c */ /* 0x000fe2000bf05070 */
[----:B------:R-:W-:Y:S01]  /*7780*/  ULDC UR4, c[0x0][0x720] ;  /* 0x0001c80000047ab9 */ /* 0x000fe20000000800 */
[----:B------:R-:W-:Y:S02]  /*7790*/  LOP3.LUT R0, R0, 0x600, RZ, 0xc0, !PT ;  /* 0x0000060000007812 */ /* 0x000fe400078ec0ff */
[----:B--23--:R-:W-:Y:S02]  /*77a0*/  LOP3.LUT R4, R3, 0xc0, RZ, 0xc0, !PT ;  /* 0x000000c003047812 */ /* 0x00cfe400078ec0ff */
[----:B------:R-:W-:Y:S02]  /*77b0*/  LOP3.LUT R0, R0, 0x20, R3, 0xf8, !PT ;  /* 0x0000002000007812 */ /* 0x000fe400078ef803 */
[----:B------:R-:W-:-:S02]  /*77c0*/  SHF.R.U32.HI R5, RZ, 0x1, R2 ;  /* 0x00000001ff057819 */ /* 0x000fc40000011602 */
[----:B------:R-:W-:Y:S02]  /*77d0*/  LOP3.LUT R3, R0, 0x100, R3, 0xf8, !PT ;  /* 0x0000010000037812 */ /* 0x000fe400078ef803 */
[----:B------:R-:W-:Y:S02]  /*77e0*/  LOP3.LUT R0, R2, 0x7f, RZ, 0xc0, !PT ;  /* 0x0000007f02007812 */ /* 0x000fe400078ec0ff */
[----:B------:R-:W-:Y:S02]  /*77f0*/  ISETP.NE.AND.EX P0, PT, RZ, UR5, PT, P0 ;  /* 0x00000005ff007c0c */ /* 0x000fe4000bf05300 */
[----:B------:R-:W-:Y:S01]  /*7800*/  LOP3.LUT R4, R4, 0x8, R5, 0xf8, !PT ;  /* 0x0000000804047812 */ /* 0x000fe200078ef805 */
[----:B------:R-:W-:Y:S01]  /*7810*/  VIADD R0, R0, 0x1f ;  /* 0x0000001f00007836 */ /* 0x000fe20000000000 */
[----:B------:R-:W-:Y:S02]  /*7820*/  SHF.L.U32 R5, R2, 0x2, RZ ;  /* 0x0000000202057819 */ /* 0x000fe400000006ff */
[----:B-----5:R-:W-:-:S02]  /*7830*/  FSEL R75, R23, UR4, !P0 ;  /* 0x00000004174b7c08 */ /* 0x020fc4000c000000 */
[----:B------:R-:W-:Y:S02]  /*7840*/  ISETP.GT.U32.AND P1, PT, R0, 0x3e, PT ;  /* 0x0000003e0000780c */ /* 0x000fe40003f24070 */
[----:B------:R-:W-:Y:S01]  /*7850*/  LOP3.LUT R4, R4, 0x18, R5, 0x78, !PT ;  /* 0x0000001804047812 */ /* 0x000fe200078e7805 */
[-C--:B------:R-:W-:Y:S01]  /*7860*/  FMUL R5, R74, R75.reuse ;  /* 0x0000004b4a057220 */ /* 0x080fe20000400000 */
[-C--:B------:R-:W-:Y:S01]  /*7870*/  FMUL R0, R27, R75.reuse ;  /* 0x0000004b1b007220 */ /* 0x080fe20000400000 */
[-C--:B------:R-:W-:Y:S01]  /*7880*/  FMUL R6, R28, R75.reuse ;  /* 0x0000004b1c067220 */ /* 0x080fe20000400000 */
[-C--:B------:R-:W-:Y:S01]  /*7890*/  FMUL R7, R29, R75.reuse ;  /* 0x0000004b1d077220 */ /* 0x080fe20000400000 */
[-C--:B------:R-:W-:Y:S01]  /*78a0*/  FMUL R8, R30, R75.reuse ;  /* 0x0000004b1e087220 */ /* 0x080fe20000400000 */
[-C--:B------:R-:W-:Y:S01]  /*78b0*/  FMUL R9, R31, R75.reuse ;  /* 0x0000004b1f097220 */ /* 0x080fe20000400000 */
[----:B------:R-:W-:Y:S01]  /*78c0*/  LOP3.LUT R26, R3, R4, RZ, 0xfc, !PT ;  /* 0x00000004031a7212 */ /* 0x000fe200078efcff */
        /* <DEDUP_REMOVED lines=11> */
[----:B------:R-:W-:Y:S01]  /*7980*/  IMAD.MOV.U32 R0, RZ, RZ, 0x20 ;  /* 0x00000020ff007424 */ /* 0x000fe200078e00ff */
[----:B------:R-:W-:Y:S01]  /*7990*/  LOP3.LUT P0, RZ, R2, 0x4, RZ, 0xc0, !PT ;  /* 0x0000000402ff7812 */ /* 0x000fe2000780c0ff */
[-C--:B------:R-:W-:Y:S01]  /*79a0*/  FMUL R27, R41, R75.reuse ;  /* 0x0000004b291b7220 */ /* 0x080fe20000400000 */
[----:B------:R-:W-:Y:S01]  /*79b0*/  F2FP.F16.F32.PACK_AB R6, R7, R6 ;  /* 0x000000060706723e */ /* 0x000fe200000000ff */
[-C--:B------:R-:W-:Y:S01]  /*79c0*/  FMUL R28, R40, R75.reuse ;  /* 0x0000004b281c7220 */ /* 0x080fe20000400000 */
[-C--:B------:R-:W-:Y:S01]  /*79d0*/  FMUL R29, R43, R75.reuse ;  /* 0x0000004b2b1d7220 */ /* 0x080fe20000400000 */
[-C--:B------:R-:W-:Y:S01]  /*79e0*/  FMUL R30, R42, R75.reuse ;  /* 0x0000004b2a1e7220 */ /* 0x080fe20000400000 */
[-C--:B------:R-:W-:Y:S01]  /*79f0*/  FMUL R32, R44, R75.reuse ;  /* 0x0000004b2c207220 */ /* 0x080fe20000400000 */
        /* <DEDUP_REMOVED lines=14> */
[----:B------:R-:W-:Y:S01]  /*7ae0*/  F2FP.F16.F32.PACK_AB R8, R11, R10 ;  /* 0x0000000a0b08723e */ /* 0x000fe200000000ff */
[----:B------:R-:W-:Y:S01]  /*7af0*/  FMUL R45, R59, R75 ;  /* 0x0000004b3b2d7220 */ /* 0x000fe20000400000 */
[----:B------:R-:W-:Y:S01]  /*7b00*/  LEA R25, R26, R25, 0x1 ;  /* 0x000000191a197211 */ /* 0x000fe200078e08ff */
        /* <DEDUP_REMOVED lines=14> */
[----:B------:R-:W-:Y:S01]  /*7bf0*/  IMAD R26, R26, 0x2, R24 ;  /* 0x000000021a1a7824 */ /* 0x000fe200078e0218 */
[----:B------:R-:W-:-:S02]  /*7c00*/  F2FP.F16.F32.PACK_AB R9, R13, R12 ;  /* 0x0000000c0d09723e */ /* 0x000fc400000000ff */
[----:B------:R-:W-:Y:S02]  /*7c10*/  F2FP.F16.F32.PACK_AB R10, R15, R14 ;  /* 0x0000000e0f0a723e */ /* 0x000fe400000000ff */
[----:B------:R-:W-:Y:S02]  /*7c20*/  F2FP.F16.F32.PACK_AB R11, R21, R20 ;  /* 0x00000014150b723e */ /* 0x000fe400000000ff */
[----:B------:R-:W-:Y:S01]  /*7c30*/  SEL R0, R0, 0xffffffe0, !P0 ;  /* 0xffffffe000007807 */ /* 0x000fe20004000000 */
[----:B------:R-:W-:Y:S06]  /*7c40*/  @P1 BRA `(.L_x_70) ;  /* 0x0000000000041947 */ /* 0x000fec0003800000 */
[----:B------:R-:W-:-:S04]  /*7c50*/  DEPBAR.LE SB0, 0x1 ;  /* 0x000080400000791a */ /* 0x000fc80000000000 */
.L_x_70:
[----:B------:R-:W-:Y:S05]  /*7c60*/  WARPSYNC.ALL ;  /* 0x0000000000007948 */ /* 0x000fea0003800000 */
[----:B------:R-:W-:Y:S01]  /*7c70*/  BAR.SYNC.DEFER_BLOCKING 0x1, 0x80 ;  /* 0x0042000000007b1d */ /* 0x000fe20000010000 */
[----:B------:R-:W-:Y:S01]  /*7c80*/  IMAD.IADD R3, R25, 0x1, R0 ;  /* 0x0000000119037824 */ /* 0x000fe200078e0200 */
[----:B------:R-:W-:Y:S02]  /*7c90*/  F2FP.F16.F32.PACK_AB R29, R29, R30 ;  /* 0x0000001e1d1d723e */ /* 0x000fe400000000ff */
[----:B------:R-:W-:Y:S02]  /*7ca0*/  F2FP.F16.F32.PACK_AB R37, R37, R38 ;  /* 0x000000262525723e */ /* 0x000fe400000000ff */
[----:B------:R-:W-:Y:S01]  /*7cb0*/  BSSY B0, `(.L_x_71) ;  /* 0x000001f000007945 */ /* 0x000fe20003800000 */
[----:B------:R-:W-:-:S02]  /*7cc0*/  F2FP.F16.F32.PACK_AB R30, R31, R32 ;  /* 0x000000201f1e723e */ /* 0x000fc400000000ff */
[----:B------:R-:W-:Y:S02]  /*7cd0*/  F2FP.F16.F32.PACK_AB R38, R39, R40 ;  /* 0x000000282726723e */ /* 0x000fe400000000ff */
[----:B------:R-:W-:Y:S02]  /*7ce0*/  F2FP.F16.F32.PACK_AB R28, R27, R28 ;  /* 0x0000001c1b1c723e */ /* 0x000fe400000000ff */
[----:B------:R-:W-:Y:S02]  /*7cf0*/  F2FP.F16.F32.PACK_AB R31, R33, R34 ;  /* 0x00000022211f723e */ /* 0x000fe400000000ff */
[----:B------:R-:W-:Y:S02]  /*7d00*/  F2FP.F16.F32.PACK_AB R36, R35, R36 ;  /* 0x000000242324723e */ /* 0x000fe400000000ff */
[----:B------:R-:W-:Y:S02]  /*7d10*/  F2FP.F16.F32.PACK_AB R39, R41, R42 ;  /* 0x0000002a2927723e */ /* 0x000fe400000000ff */
[----:B------:R-:W-:Y:S01]  /*7d20*/  IADD3 R0, R0, 0x1000, R25 ;  /* 0x0000100000007810 */ /* 0x000fe20007ffe019 */
[----:B------:R1:W-:Y:S04]  /*7d30*/  STSM.16.M88.4 [R26+0x12e00], R4 ;  /* 0x012e00041a007844 */ /* 0x0003e80000000200 */
[----:B------:R1:W-:Y:S01]  /*7d40*/  STSM.16.M88.4 [R3], R8 ;  /* 0x0000000803007844 */ /* 0x0003e20000000200 */
[----:B------:R-:W-:Y:S01]  /*7d50*/  @!PT LDS RZ, [RZ] ;  /* 0x00000000fffff984 */ /* 0x000fe20000000800 */
[----:B------:R-:W-:Y:S01]  /*7d60*/  @!PT LDS RZ, [RZ] ;  /* 0x00000000fffff984 */ /* 0x000fe20000000800 */
[----:B------:R-:W-:Y:S01]  /*7d70*/  @!PT LDS RZ, [RZ] ;  /* 0x00000000fffff984 */ /* 0x000fe20000000800 */
[----:B------:R-:W-:Y:S01]  /*7d80*/  @!PT LDS RZ, [RZ] ;  /* 0x00000000fffff984 */ /* 0x000fe20000000800 */
[----:B------:R2:W-:Y:S06]  /*7d90*/  MEMBAR.ALL.CTA ;  /* 0x0000000000007992 */ /* 0x0005ec0000008000 */
[----:B--2---:R-:W2:Y:S02]  /*7da0*/  FENCE.VIEW.ASYNC.S ;  /* 0x00000000000073c6 */ /* 0x004ea40000000000 */
[----:B--2---:R-:W-:Y:S06]  /*7db0*/  BAR.SYNC.DEFER_BLOCKING 0x1, 0x80 ;  /* 0x0042000000007b1d */ /* 0x004fec0000010000 */
[----:B------:R-:W-:Y:S05]  /*7dc0*/  @P1 BRA `(.L_x_72) ;  /* 0x0000000000341947 */ /* 0x000fea0003800000 */
[----:B------:R-:W-:Y:S01]  /*7dd0*/  R2UR UR34, R19 ;  /* 0x00000000132272ca */ /* 0x000fe200000e0000 */
[----:B------:R-:W-:Y:S01]  /*7de0*/  UIADD3 UR35, -UR43, URZ, URZ ;  /* 0x0000003f2b237290 */ /* 0x000fe2000fffe13f */
[----:B------:R-:W-:Y:S01]  /*7df0*/  R2UR UR32, R24 ;  /* 0x00000000182072ca */ /* 0x000fe200000e0000 */
[----:B------:R-:W-:Y:S01]  /*7e00*/  UIADD3 UR6, UP0, UR50, 0x670, URZ ;  /* 0x0000067032067890 */ /* 0x000fe2000ff1e03f */
[----:B------:R-:W-:Y:S01]  /*7e10*/  ULDC UR4, c[0x0][0xa10] ;  /* 0x0002840000047ab9 */ /* 0x000fe20000000800 */
[----:B------:R-:W-:Y:S01]  /*7e20*/  UMOV UR33, URZ ;  /* 0x0000003f00217c82 */ /* 0x000fe20008000000 */
[----:B------:R-:W-:Y:S02]  /*7e30*/  UIMAD UR35, UR4, UR35, UR42 ;  /* 0x00000023042372a4 */ /* 0x000fe4000f8e022a */
[----:B------:R-:W-:-:S05]  /*7e40*/  UIADD3.X UR7, URZ, UR51, URZ, UP0, !UPT ;  /* 0x000000333f077290 */ /* 0x000fca00087fe43f */
[----:B------:R-:W-:Y:S02]  /*7e50*/  USHF.L.U32 UR34, UR34, 0x6, URZ ;  /* 0x0000000622227899 */ /* 0x000fe4000800063f */
[----:B------:R-:W-:-:S09]  /*7e60*/  UIADD3 UR32, UR32, 0x12e00, URZ ;  /* 0x00012e0020207890 */ /* 0x000fd2000fffe03f */
[----:B------:R2:W-:Y:S01]  /*7e70*/  UTMASTG.4D [UR32], [UR6] ;  /* 0x00000020060073b5 */ /* 0x0005e20008018000 */
[----:B------:R0:W-:Y:S01]  /*7e80*/  UTMACMDFLUSH ;  /* 0x00000000000079b7 */ /* 0x0001e20000000000 */
[----:B--2---:R-:W-:-:S04]  /*7e90*/  DEPBAR.LE SB0, 0x1 ;  /* 0x000080400000791a */ /* 0x004fc80000000000 */
.L_x_72:
[----:B------:R-:W-:Y:S05]  /*7ea0*/  BSYNC B0 ;  /* 0x0000000000007941 */ /* 0x000fea0003800000 */
.L_x_71:
[----:B------:R-:W-:Y:S01]  /*7eb0*/  BAR.SYNC.DEFER_BLOCKING 0x1, 0x80 ;  /* 0x0042000000007b1d */ /* 0x000fe20000010000 */
[----:B------:R-:W-:Y:S02]  /*7ec0*/  F2FP.F16.F32.PACK_AB R45, R45, R46 ;  /* 0x0000002e2d2d723e */ /* 0x000fe400000000ff */
[----:B------:R-:W-:Y:S02]  /*7ed0*/  F2FP.F16.F32.PACK_AB R53, R53, R54 ;  /* 0x000000363535723e */ /* 0x000fe400000000ff */
[----:B------:R-:W-:Y:S01]  /*7ee0*/  F2FP.F16.F32.PACK_AB R46, R47, R48 ;  /* 0x000000302f2e723e */ /* 0x000fe200000000ff */
[----:B------:R-:W-:Y:S01]  /*7ef0*/  BSSY B0, `(.L_x_73) ;  /* 0x000001d000007945 */ /* 0x000fe20003800000 */
[----:B------:R-:W-:Y:S02]  /*7f00*/  F2FP.F16.F32.PACK_AB R54, R55, R68 ;  /* 0x000000443736723e */ /* 0x000fe400000000ff */
[----:B------:R-:W-:Y:S02]  /*7f10*/  F2FP.F16.F32.PACK_AB R44, R43, R44 ;  /* 0x0000002c2b2c723e */ /* 0x000fe400000000ff */
[----:B------:R-:W-:-:S02]  /*7f20*/  F2FP.F16.F32.PACK_AB R47, R49, R50 ;  /* 0x00000032312f723e */ /* 0x000fc400000000ff */
[----:B------:R-:W-:Y:S02]  /*7f30*/  F2FP.F16.F32.PACK_AB R52, R51, R52 ;  /* 0x000000343334723e */ /* 0x000fe400000000ff */
[----:B------:R-:W-:Y:S01]  /*7f40*/  F2FP.F16.F32.PACK_AB R55, R56, R57 ;  /* 0x000000393837723e */ /* 0x000fe200000000ff */
[----:B------:R2:W-:Y:S04]  /*7f50*/  STSM.16.M88.4 [R25+0x1000], R28 ;  /* 0x0010001c19007844 */ /* 0x0005e80000000200 */
[----:B------:R2:W-:Y:S01]  /*7f60*/  STSM.16.M88.4 [R0], R36 ;  /* 0x0000002400007844 */ /* 0x0005e20000000200 */
[----:B------:R-:W-:Y:S01]  /*7f70*/  @!PT LDS RZ, [RZ] ;  /* 0x00000000fffff984 */ /* 0x000fe20000000800 */
[----:B------:R-:W-:Y:S01]  /*7f80*/  @!PT LDS RZ, [RZ] ;  /* 0x00000000fffff984 */ /* 0x000fe20000000800 */
[----:B------:R-:W-:Y:S01]  /*7f90*/  @!PT LDS RZ, [RZ] ;  /* 0x00000000fffff984 */ /* 0x000fe20000000800 */
[----:B------:R-:W-:Y:S01]  /*7fa0*/  @!PT LDS RZ, [RZ] ;  /* 0x00000000fffff984 */ /* 0x000fe20000000800 */
[----:B------:R3:W-:Y:S06]  /*7fb0*/  MEMBAR.ALL.CTA ;  /* 0x0000000000007992 */ /* 0x0007ec0000008000 */
[----:B---3--:R-:W3:Y:S02]  /*7fc0*/  FENCE.VIEW.ASYNC.S ;  /* 0x00000000000073c6 */ /* 0x008ee40000000000 */
[----:B---3--:R-:W-:Y:S06]  /*7fd0*/  BAR.SYNC.DEFER_BLOCKING 0x1, 0x80 ;  /* 0x0042000000007b1d */ /* 0x008fec0000010000 */
[----:B------:R-:W-:Y:S05]  /*7fe0*/  @P1 BRA `(.L_x_74) ;  /* 0x0000000000341947 */ /* 0x000fea0003800000 */
[----:B------:R-:W-:Y:S01]  /*7ff0*/  R2UR UR34, R19 ;  /* 0x00000000132272ca */ /* 0x000fe200000e0000 */
[----:B------:R-:W-:Y:S01]  /*8000*/  UIADD3 UR35, -UR43, URZ, URZ ;  /* 0x0000003f2b237290 */ /* 0x000fe2000fffe13f */
[----:B------:R-:W-:Y:S01]  /*8010*/  R2UR UR32, R24 ;  /* 0x00000000182072ca */ /* 0x000fe200000e0000 */
[----:B------:R-:W-:Y:S01]  /*8020*/  UIADD3 UR6, UP0, UR50, 0x670, URZ ;  /* 0x0000067032067890 */ /* 0x000fe2000ff1e03f */
[----:B------:R-:W-:Y:S01]  /*8030*/  ULDC UR4, c[0x0][0xa10] ;  /* 0x0002840000047ab9 */ /* 0x000fe20000000800 */
[----:B------:R-:W-:Y:S01]  /*8040*/  UMOV UR33, 0x20 ;  /* 0x0000002000217882 */ /* 0x000fe20000000000 */
[----:B------:R-:W-:Y:S02]  /*8050*/  UIMAD UR35, UR4, UR35, UR42 ;  /* 0x00000023042372a4 */ /* 0x000fe4000f8e022a */
[----:B------:R-:W-:-:S05]  /*8060*/  UIADD3.X UR7, URZ, UR51, URZ, UP0, !UPT ;  /* 0x000000333f077290 */ /* 0x000fca00087fe43f */
[----:B------:R-:W-:Y:S02]  /*8070*/  USHF.L.U32 UR34, UR34, 0x6, URZ ;  /* 0x0000000622227899 */ /* 0x000fe4000800063f */
[----:B------:R-:W-:-:S09]  /*8080*/  UIADD3 UR32, UR32, 0x13e00, URZ ;  /* 0x00013e0020207890 */ /* 0x000fd2000fffe03f */
[----:B------:R3:W-:Y:S01]  /*8090*/  UTMASTG.4D [UR32], [UR6] ;  /* 0x00000020060073b5 */ /* 0x0007e20008018000 */
[----:B------:R0:W-:Y:S01]  /*80a0*/  UTMACMDFLUSH ;  /* 0x00000000000079b7 */ /* 0x0001e20000000000 */
[----:B---3--:R-:W-:-:S04]  /*80b0*/  DEPBAR.LE SB0, 0x1 ;  /* 0x000080400000791a */ /* 0x008fc80000000000 */
.L_x_74:
[----:B------:R-:W-:Y:S05]  /*80c0*/  BSYNC B0 ;  /* 0x0000000000007941 */ /* 0x000fea0003800000 */
.L_x_73:
[----:B------:R-:W-:Y:S06]  /*80d0*/  BAR.SYNC.DEFER_BLOCKING 0x1, 0x80 ;  /* 0x0042000000007b1d */ /* 0x000fec0000010000 */
[----:B------:R-:W-:Y:S01]  /*80e0*/  BSSY B0, `(.L_x_75) ;  /* 0x0000018000007945 */ /* 0x000fe20003800000 */
[----:B------:R3:W-:Y:S04]  /*80f0*/  STSM.16.M88.4 [R25], R44 ;  /* 0x0000002c19007844 */ /* 0x0007e80000000200 */
[----:B------:R3:W-:Y:S01]  /*8100*/  STSM.16.M88.4 [R3], R52 ;  /* 0x0000003403007844 */ /* 0x0007e20000000200 */
[----:B------:R-:W-:Y:S01]  /*8110*/  @!PT LDS RZ, [RZ] ;  /* 0x00000000fffff984 */ /* 0x000fe20000000800 */
[----:B------:R-:W-:Y:S01]  /*8120*/  @!PT LDS RZ, [RZ] ;  /* 0x00000000fffff984 */ /* 0x000fe20000000800 */
[----:B------:R-:W-:Y:S01]  /*8130*/  @!PT LDS RZ, [RZ] ;  /* 0x00000000fffff984 */ /* 0x000fe20000000800 */
[----:B------:R-:W-:Y:S01]  /*8140*/  @!PT LDS RZ, [RZ] ;  /* 0x00000000fffff984 */ /* 0x000fe20000000800 */
[----:B------:R4:W-:Y:S06]  /*8150*/  MEMBAR.ALL.CTA ;  /* 0x0000000000007992 */ /* 0x0009ec0000008000 */
[----:B----4-:R-:W4:Y:S02]  /*8160*/  FENCE.VIEW.ASYNC.S ;  /* 0x00000000000073c6 */ /* 0x010f240000000000 */
[----:B----4-:R-:W-:Y:S06]  /*8170*/  BAR.SYNC.DEFER_BLOCKING 0x1, 0x80 ;  /* 0x0042000000007b1d */ /* 0x010fec0000010000 */
        /* <DEDUP_REMOVED lines=8> */
[----:B------:R-:W-:Y:S01]  /*8200*/  UIADD3.X UR7, URZ, UR51, URZ, UP0, !UPT ;  /* 0x000000333f077290 */ /* 0x000fe200087fe43f */
[----:B------:R-:W-:-:S04]  /*8210*/  UMOV UR12, UR36 ;  /* 0x00000024000c7c82 */ /* 0x000fc80008000000 */
[----:B------:R-:W-:Y:S02]  /*8220*/  USHF.L.U32 UR10, UR10, 0x6, URZ ;  /* 0x000000060a0a7899 */ /* 0x000fe4000800063f */
[----:B------:R-:W-:-:S09]  /*8230*/  UIADD3 UR8, UR8, 0x12e00, URZ ;  /* 0x00012e0008087890 */ /* 0x000fd2000fffe03f */
[----:B------:R4:W-:Y:S02]  /*8240*/  UTMASTG.4D [UR8], [UR6] ;  /* 0x00000008060073b5 */ /* 0x0009e40008018000 */
[----:B----4-:R0:W-:Y:S02]  /*8250*/  UTMACMDFLUSH ;  /* 0x00000000000079b7 */ /* 0x0101e40000000000 */
.L_x_76:
[----:B------:R-:W-:Y:S05]  /*8260*/  BSYNC B0 ;  /* 0x0000000000007941 */ /* 0x000fea0003800000 */
.L_x_75:
[----:B------:R-:W-:Y:S01]  /*8270*/  ULEA UR4, UR49, 0xfffffff8, 0x3 ;  /* 0xfffffff831047891 */ /* 0x000fe2000f8e183f */
[----:B------:R-:W-:-:S04]  /*8280*/  DEPBAR.LE SB0, 0x0 ;  /* 0x000080000000791a */ /* 0x000fc80000000000 */
[----:B------:R-:W-:Y:S01]  /*8290*/  ULOP3.LUT UR4, UR4, 0x8, URZ, 0xc0, !UPT ;  /* 0x0000000804047892 */ /* 0x000fe2000f8ec03f */
[----:B------:R-:W-:-:S03]  /*82a0*/  LOP3.LUT R104, R104, 0x1, RZ, 0x3c, !PT ;  /* 0x0000000168687812 */ /* 0x000fc600078e3cff */
[----:B------:R-:W-:-:S06]  /*82b0*/  ULOP3.LUT UR4, UR4, 0x18, URZ, 0x3c, !UPT ;  /* 0x0000001804047892 */ /* 0x000fcc000f8e3c3f */
[----:B--2---:R-:W-:Y:S01]  /*82c0*/  MOV R0, UR4 ;  /* 0x0000000400007c02 */ /* 0x004fe20008000f00 */
[----:B------:R-:W-:Y:S02]  /*82d0*/  ULDC UR4, c[0x0][0xc] ;  /* 0x0000030000047ab9 */ /* 0x000fe40000000800 */
[----:B------:R-:W-:Y:S01]  /*82e0*/  VIADD R17, R17, UR4 ;  /* 0x0000000411117c36 */ /* 0x000fe20008000000 */
[----:B------:R-:W-:Y:S01]  /*82f0*/  ULDC UR4, c[0x0][0xa00] ;  /* 0x0002800000047ab9 */ /* 0x000fe20000000800 */
[----:B------:R2:W-:Y:S03]  /*8300*/  SYNCS.ARRIVE.TRANS64.A1T0 RZ, [R0+UR39+0x19490], RZ ;  /* 0x019490ff00ff79a7 */ /* 0x0005e60008100027 */
[----:B------:R-:W-:-:S13]  /*8310*/  ISETP.GE.AND P0, PT, R17, UR4, PT ;  /* 0x0000000411007c0c */ /* 0x000fda000bf06270 */
[----:B--2---:R-:W-:Y:S05]  /*8320*/  @!P0 BRA `(.L_x_77) ;  /* 0xffffff8800ac8947 */ /* 0x004fea000383ffff */
[----:B------:R-:W-:Y:S05]  /*8330*/  EXIT ;  /* 0x000000000000794d */ /* 0x000fea0003800000 */
.L_x_6:
[----:B------:R-:W-:-:S08]  /*8340*/  NOP ;  /* 0x0000000000007918 */ /* 0x000fd00000000000 */
[----:B------:R-:W2:-:S00]  /*8350*/  USETMAXREG.DEALLOC.CTAPOOL 0x18 ;  /* 0x00000018000079c8 */ /* 0x000e8000080e0500 */
[----:B------:R-:W-:-:S13]  /*8360*/  PLOP3.LUT P3, PT, PT, PT, UP0, 0x80, 0x0 ;  /* 0x000000000000781c */ /* 0x000fda0003f6f008 */
[----:B--2---:R-:W-:Y:S05]  /*8370*/  @!P3 BRA `(.L_x_78) ;  /* 0x00000008008cb947 */ /* 0x004fea0003800000 */
[----:B------:R-:W-:-:S13]  /*8380*/  PLOP3.LUT P2, PT, PT, PT, UP1, 0x80, 0x0 ;  /* 0x000000000000781c */ /* 0x000fda0003f4f018 */
[----:B-1----:R-:W-:Y:S05]  /*8390*/  @P2 EXIT ;  /* 0x000000000000294d */ /* 0x002fea0003800000 */
[----:B------:R-:W-:Y:S02]  /*83a0*/  ULDC UR4, c[0x0][0xa00] ;  /* 0x0002800000047ab9 */ /* 0x000fe40000000800 */
[----:B------:R-:W-:-:S13]  /*83b0*/  ISETP.GE.AND P2, PT, R17, UR4, PT ;  /* 0x0000000411007c0c */ /* 0x000fda000bf46270 */
[----:B------:R-:W-:Y:S05]  /*83c0*/  @P2 EXIT ;  /* 0x000000000000294d */ /* 0x000fea0003800000 */
[----:B------:R-:W-:Y:S01]  /*83d0*/  LOP3.LUT P2, RZ, R2, 0x1f, RZ, 0xc0, !PT ;  /* 0x0000001f02ff7812 */ /* 0x000fe2000784c0ff */
[----:B------:R-:W-:Y:S01]  /*83e0*/  BSSY B0, `(.L_x_79) ;  /* 0x000009b000007945 */ /* 0x000fe20003800000 */
[----:B------:R-:W-:Y:S01]  /*83f0*/  MOV R4, 0x1 ;  /* 0x0000000100047802 */ /* 0x000fe20000000f00 */
[----:B------:R-:W-:Y:S01]  /*8400*/  IMAD.MOV.U32 R0, RZ, RZ, RZ ;  /* 0x000000ffff007224 */ /* 0x000fe200078e00ff */
[----:B------:R-:W-:Y:S01]  /*8410*/  PLOP3.LUT P0, PT, P2, P0, PT, 0x2a, 0x0 ;  /* 0x000000000000781c */ /* 0x000fe20001700572 */
[----:B------:R-:W-:Y:S01]  /*8420*/  ULOP3.LUT UR17, UR47, 0x2, URZ, 0xfc, !UPT ;  /* 0x000000022f117892 */ /* 0x000fe2000f8efc3f */
[----:B------:R-:W-:Y:S01]  /*8430*/  MOV R5, 0x1 ;  /* 0x0000000100057802 */ /* 0x000fe20000000f00 */
[----:B------:R-:W-:Y:S01]  /*8440*/  ULDC UR20, c[0x0][0xc] ;  /* 0x0000030000147ab9 */ /* 0x000fe20000000800 */
[----:B------:R-:W-:Y:S01]  /*8450*/  ULDC.64 UR18, c[0x0][0x198] ;  /* 0x0000660000127ab9 */ /* 0x000fe20000000a00 */
[----:B------:R-:W-:-:S08]  /*8460*/  ULDC UR21, c[0x0][0xa00] ;  /* 0x0002800000157ab9 */ /* 0x000fd00000000800 */
.L_x_94:
[----:B------:R-:W1:Y:S01]  /*8470*/  LDC R6, c[0x0][0xa04] ;  /* 0x00028100ff067b82 */ /* 0x000e620000000800 */
[----:B------:R-:W-:Y:S01]  /*8480*/  IMAD.MOV.U32 R7, RZ, RZ, R17 ;  /* 0x000000ffff077224 */ /* 0x000fe200078e0011 */
[----:B------:R-:W-:-:S06]  /*8490*/  UMOV UR4, 0xffffffff ;  /* 0xffffffff00047882 */ /* 0x000fcc0000000000 */
[----:B------:R-:W2:Y:S08]  /*84a0*/  LDC R10, c[0x0][0xa10] ;  /* 0x00028400ff0a7b82 */ /* 0x000eb00000000800 */
[----:B------:R-:W3:Y:S01]  /*84b0*/  LDC R13, c[0x0][0xa1c] ;  /* 0x00028700ff0d7b82 */ /* 0x000ee20000000800 */
[----:B-1----:R-:W-:Y:S02]  /*84c0*/  ISETP.NE.AND P2, PT, R6, 0x1, PT ;  /* 0x000000010600780c */ /* 0x002fe40003f45270 */
[----:B--2---:R-:W-:-:S11]  /*84d0*/  ISETP.NE.AND P3, PT, R10, 0x1, PT ;  /* 0x000000010a00780c */ /* 0x004fd60003f65270 */
[----:B------:R-:W1:Y:S01]  /*84e0*/  @P2 LDC.64 R8, c[0x0][0xa08] ;  /* 0x00028200ff082b82 */ /* 0x000e620000000a00 */
[----:B---3--:R-:W-:-:S07]  /*84f0*/  ISETP.NE.AND P4, PT, R13, 0x1, PT ;  /* 0x000000010d00780c */ /* 0x008fce0003f85270 */
[----:B------:R-:W2:Y:S08]  /*8500*/  @P3 LDC R12, c[0x0][0xa14] ;  /* 0x00028500ff0c3b82 */ /* 0x000eb00000000800 */
[----:B------:R-:W3:Y:S08]  /*8510*/  @P3 LDC R11, c[0x0][0xa18] ;  /* 0x00028600ff0b3b82 */ /* 0x000ef00000000800 */
[----:B------:R-:W4:Y:S01]  /*8520*/  @P4 LDC.64 R2, c[0x0][0xa20] ;  /* 0x00028800ff024b82 */ /* 0x000f220000000a00 */
[----:B-1----:R-:W-:-:S05]  /*8530*/  @P2 IMAD.HI.U32 R8, R17, R8, RZ ;  /* 0x0000000811082227 */ /* 0x002fca00078e00ff */
[----:B------:R-:W-:-:S04]  /*8540*/  @P2 SHF.R.U32.HI R7, RZ, R9, R8 ;  /* 0x00000009ff072219 */ /* 0x000fc80000011608 */
[----:B------:R-:W-:Y:S01]  /*8550*/  MOV R9, R7 ;  /* 0x0000000700097202 */ /* 0x000fe20000000f00 */
[----:B--2---:R-:W-:-:S05]  /*8560*/  @P3 IMAD.HI.U32 R8, R7, R12, RZ ;  /* 0x0000000c07083227 */ /* 0x004fca00078e00ff */
[----:B---3--:R-:W-:-:S05]  /*8570*/  @P3 SHF.R.U32.HI R9, RZ, R11, R8 ;  /* 0x0000000bff093219 */ /* 0x008fca0000011608 */
[----:B----4-:R-:W-:-:S04]  /*8580*/  @P4 IMAD.HI.U32 R8, R9, R2, RZ ;  /* 0x0000000209084227 */ /* 0x010fc800078e00ff */
[--C-:B------:R-:W-:Y:S01]  /*8590*/  IMAD.MOV.U32 R2, RZ, RZ, R9.reuse ;  /* 0x000000ffff027224 */ /* 0x100fe200078e0009 */
[----:B------:R-:W-:Y:S01]  /*85a0*/  @P4 SHF.R.U32.HI R2, RZ, R3, R8 ;  /* 0x00000003ff024219 */ /* 0x000fe20000011608 */
[----:B------:R-:W-:-:S03]  /*85b0*/  IMAD.MOV R3, RZ, RZ, -R9 ;  /* 0x000000ffff037224 */ /* 0x000fc600078e0a09 */
[----:B------:R-:W-:Y:S01]  /*85c0*/  IADD3 R2, -R2, RZ, RZ ;  /* 0x000000ff02027210 */ /* 0x000fe20007ffe1ff */
[----:B------:R-:W-:-:S04]  /*85d0*/  IMAD R10, R10, R3, R7 ;  /* 0x000000030a0a7224 */ /* 0x000fc800078e0207 */
[----:B------:R-:W-:Y:S01]  /*85e0*/  IMAD R2, R13, R2, R9 ;  /* 0x000000020d027224 */ /* 0x000fe200078e0209 */
[----:B------:R-:W-:Y:S06]  /*85f0*/  BRA.DIV UR4, `(.L_x_80) ;  /* 0x0000001e04307947 */ /* 0x000fec000b800000 */
[----:B------:R-:W-:-:S13]  /*8600*/  ELECT P6, URZ, PT ;  /* 0x00000000003f782f */ /* 0x000fda00038c0000 */
.L_x_133:
[----:B------:R-:W-:Y:S01]  /*8610*/  IADD3 R3, -R7, RZ, RZ ;  /* 0x000000ff07037210 */ /* 0x000fe20007ffe1ff */
[----:B------:R-:W-:Y:S04]  /*8620*/  BSSY B1, `(.L_x_81) ;  /* 0x0000034000017945 */ /* 0x000fe80003800000 */
[----:B------:R-:W-:Y:S01]  /*8630*/  IMAD R3, R6, R3, R17 ;  /* 0x0000000306037224 */ /* 0x000fe200078e0211 */
[----:B------:R-:W-:-:S03]  /*8640*/  MOV R6, RZ ;  /* 0x000000ff00067202 */ /* 0x000fc60000000f00 */
[----:B------:R-:W-:Y:S01]  /*8650*/  IMAD.SHL.U32 R3, R3, 0x80, RZ ;  /* 0x0000008003037824 */ /* 0x000fe200078e00ff */
[----:B------:R-:W-:Y:S06]  /*8660*/  @!P6 BRA `(.L_x_82) ;  /* 0x0000000000bce947 */ /* 0x000fec0003800000 */
[----:B------:R-:W1:Y:S01]  /*8670*/  S2R R7, SR_CgaCtaId ;  /* 0x0000000000077919 */ /* 0x000e620000008800 */
[----:B------:R-:W-:-:S04]  /*8680*/  MOV R6, 0x400 ;  /* 0x0000040000067802 */ /* 0x000fc80000000f00 */
[----:B-1----:R-:W-:Y:S02]  /*8690*/  LEA R9, R7, R6, 0x18 ;  /* 0x0000000607097211 */ /* 0x002fe400078ec0ff */
[----:B------:R-:W-:-:S03]  /*86a0*/  SHF.L.U32 R6, R5, 0x1f, RZ ;  /* 0x0000001f05067819 */ /* 0x000fc600000006ff */
[----:B------:R-:W-:-:S04]  /*86b0*/  IMAD R7, R0, 0x8, R9 ;  /* 0x0000000800077824 */ /* 0x000fc800078e0209 */
[----:B------:R-:W1:Y:S02]  /*86c0*/  SYNCS.PHASECHK.TRANS64.TRYWAIT P2, [R7+URZ+0x19460], R6 ;  /* 0x01946006070075a7 */ /* 0x000e64000804017f */
[----:B-1----:R-:W-:Y:S05]  /*86d0*/  @!P2 BRA `(.L_x_83) ;  /* 0x0000001c0018a947 */ /* 0x002fea0003800000 */
.L_x_134:
[----:B------:R-:W-:Y:S01]  /*86e0*/  UPRMT UR4, UR17, 0x9910, URZ ;  /* 0x0000991011047896 */ /* 0x000fe2000800003f */
[----:B-1----:R-:W-:-:S03]  /*86f0*/  @P1 MOV R6, 0x3000 ;  /* 0x0000300000061802 */ /* 0x002fc60000000f00 */
[----:B------:R-:W-:Y:S01]  /*8700*/  UISETP.NE.AND UP0, UPT, UR4, 0x2, UPT ;  /* 0x000000020400788c */ /* 0x000fe2000bf05270 */
[----:B------:R1:W-:Y:S05]  /*8710*/  @P1 SYNCS.ARRIVE.TRANS64 RZ, [R7+URZ+0x19450], R6 ;  /* 0x0194500607ff19a7 */ /* 0x0003ea000800003f */
[----:B------:R-:W-:-:S13]  /*8720*/  PLOP3.LUT P2, PT, PT, PT, UP0, 0x80, 0x0 ;  /* 0x000000000000781c */ /* 0x000fda0003f4f008 */
[----:B-1----:R-:W-:Y:S05]  /*8730*/  @P2 BRA `(.L_x_84) ;  /* 0x0000000000042947 */ /* 0x002fea0003800000 */
[----:B------:R-:W-:Y:S01]  /*8740*/  BPT.TRAP 0x1 ;  /* 0x000000040000795c */ /* 0x000fe20000300000 */
.L_x_84:
[----:B------:R-:W-:Y:S05]  /*8750*/  @P0 BRA `(.L_x_85) ;  /* 0x0000000000040947 */ /* 0x000fea0003800000 */
[----:B------:R-:W-:Y:S01]  /*8760*/  BPT.TRAP 0x1 ;  /* 0x000000040000795c */ /* 0x000fe20000300000 */
.L_x_85:
[----:B------:R-:W-:Y:S01]  /*8770*/  R2UR UR5, R9 ;  /* 0x00000000090572ca */ /* 0x000fe200000e0000 */
[----:B------:R-:W-:Y:S01]  /*8780*/  UIADD3 UR4, UP0, UR18, 0xf0, URZ ;  /* 0x000000f012047890 */ /* 0x000fe2000ff1e03f */
[----:B------:R-:W-:Y:S01]  /*8790*/  R2UR UR8, R0 ;  /* 0x00000000000872ca */ /* 0x000fe200000e0000 */
[----:B------:R-:W-:Y:S01]  /*87a0*/  UMOV UR10, URZ ;  /* 0x0000003f000a7c82 */ /* 0x000fe20008000000 */
[----:B------:R-:W-:Y:S01]  /*87b0*/  R2UR UR9, R7 ;  /* 0x00000000070972ca */ /* 0x000fe200000e0000 */
[----:B------:R-:W-:Y:S01]  /*87c0*/  UMOV UR6, 0x0 ;  /* 0x0000000000067882 */ /* 0x000fe20000000000 */
[----:B------:R-:W-:Y:S01]  /*87d0*/  R2UR UR11, R3 ;  /* 0x00000000030b72ca */ /* 0x000fe200000e0000 */
[----:B------:R-:W-:Y:S01]  /*87e0*/  UMOV UR7, 0x10000000 ;  /* 0x1000000000077882 */ /* 0x000fe20000000000 */
[----:B------:R-:W-:Y:S01]  /*87f0*/  R2UR UR12, R10 ;  /* 0x000000000a0c72ca */ /* 0x000fe200000e0000 */
[----:B------:R-:W-:Y:S01]  /*8800*/  UMOV UR15, 0x20 ;  /* 0x00000020000f7882 */ /* 0x000fe20000000000 */
[----:B------:R-:W-:Y:S01]  /*8810*/  R2UR UR13, R2 ;  /* 0x00000000020d72ca */ /* 0x000fe200000e0000 */
[----:B------:R-:W-:-:S04]  /*8820*/  VIADD R0, R0, 0x1 ;  /* 0x0000000100007836 */ /* 0x000fc80000000000 */
[----:B------:R-:W-:Y:S01]  /*8830*/  UIMAD UR8, UR8, 0x3000, UR5 ;  /* 0x00003000080878a4 */ /* 0x000fe2000f8e0205 */
[C---:B------:R-:W-:Y:S01]  /*8840*/  ISETP.NE.AND P2, PT, R0.reuse, 0x2, PT ;  /* 0x000000020000780c */ /* 0x040fe20003f45270 */
[----:B------:R-:W-:Y:S02]  /*8850*/  UIADD3 UR9, UR9, 0x19450, URZ ;  /* 0x0001945009097890 */ /* 0x000fe4000fffe03f */
[----:B------:R-:W-:Y:S01]  /*8860*/  UIADD3.X UR5, URZ, UR19, URZ, UP0, !UPT ;  /* 0x000000133f057290 */ /* 0x000fe200087fe43f */
[----:B------:R-:W-:Y:S01]  /*8870*/  SEL R6, RZ, 0x1, P2 ;  /* 0x00000001ff067807 */ /* 0x000fe20001000000 */
[----:B------:R-:W-:Y:S01]  /*8880*/  UIADD3 UR14, UR8, 0x1000, URZ ;  /* 0x00001000080e7890 */ /* 0x000fe2000fffe03f */
[----:B------:R-:W-:Y:S01]  /*8890*/  SEL R0, R0, RZ, P2 ;  /* 0x000000ff00007207 */ /* 0x000fe20001000000 */
[----:B------:R-:W-:Y:S01]  /*88a0*/  UIADD3 UR16, UR8, 0x2000, URZ ;  /* 0x0000200008107890 */ /* 0x000fe2000fffe03f */
[----:B------:R-:W-:Y:S02]  /*88b0*/  LOP3.LUT R5, R5, R6, RZ, 0x3c, !PT ;  /* 0x0000000605057212 */ /* 0x000fe400078e3cff */
[----:B------:R-:W-:-:S02]  /*88c0*/  MOV R6, 0x40 ;  /* 0x0000004000067802 */ /* 0x000fc40000000f00 */
[----:B------:R1:W-:Y:S02]  /*88d0*/  UTMALDG.4D [UR8], [UR4], desc[UR6] ;  /* 0x00000608040075b4 */ /* 0x0003e40008019000 */
[----:B-1----:R-:W-:Y:S01]  /*88e0*/  UMOV UR8, UR14 ;  /* 0x0000000e00087c82 */ /* 0x002fe20008000000 */
[----:B------:R-:W-:Y:S01]  /*88f0*/  UMOV UR10, UR15 ;  /* 0x0000000f000a7c82 */ /* 0x000fe20008000000 */
[----:B------:R-:W-:Y:S01]  /*8900*/  UMOV UR14, 0x40 ;  /* 0x00000040000e7882 */ /* 0x000fe20000000000 */
[----:B------:R1:W-:Y:S02]  /*8910*/  UTMALDG.4D [UR8], [UR4], desc[UR6] ;  /* 0x00000608040075b4 */ /* 0x0003e40008019000 */
[----:B-1----:R-:W-:Y:S01]  /*8920*/  UMOV UR8, UR16 ;  /* 0x0000001000087c82 */ /* 0x002fe20008000000 */
[----:B------:R-:W-:Y:S02]  /*8930*/  UMOV UR10, UR14 ;  /* 0x0000000e000a7c82 */ /* 0x000fe40008000000 */
[----:B------:R1:W-:Y:S02]  /*8940*/  UTMALDG.4D [UR8], [UR4], desc[UR6] ;  /* 0x00000608040075b4 */ /* 0x0003e40008019000 */
[----:B-1----:R-:W-:Y:S01]  /*8950*/  NOP ;  /* 0x0000000000007918 */ /* 0x002fe20000000000 */
.L_x_82:
[----:B------:R-:W-:Y:S05]  /*8960*/  BSYNC B1 ;  /* 0x0000000000017941 */ /* 0x000fea0003800000 */
.L_x_81:
[----:B------:R-:W-:Y:S01]  /*8970*/  LOP3.LUT P2, RZ, R4, 0xff, RZ, 0xc0, !PT ;  /* 0x000000ff04ff7812 */ /* 0x000fe2000784c0ff */
[----:B------:R-:W-:-:S12]  /*8980*/  BSSY B1, `(.L_x_86) ;  /* 0x0000009000017945 */ /* 0x000fd80003800000 */
[----:B------:R-:W-:Y:S05]  /*8990*/  @!P2 BRA `(.L_x_87) ;  /* 0x00000000001ca947 */ /* 0x000fea0003800000 */
[----:B------:R-:W1:Y:S01]  /*89a0*/  S2R R7, SR_CgaCtaId ;  /* 0x0000000000077919 */ /* 0x000e620000008800 */
[----:B------:R-:W-:-:S04]  /*89b0*/  MOV R4, 0x400 ;  /* 0x0000040000047802 */ /* 0x000fc80000000f00 */
[----:B-1----:R-:W-:Y:S02]  /*89c0*/  LEA R7, R7, R4, 0x18 ;  /* 0x0000000407077211 */ /* 0x002fe400078ec0ff */
[----:B------:R-:W-:Y:S02]  /*89d0*/  SHF.L.U32 R4, RZ, 0x1f, RZ ;  /* 0x0000001fff047819 */ /* 0x000fe400000006ff */
[----:B------:R1:W-:Y:S02]  /*89e0*/  SYNCS.ARRIVE.TRANS64.A1T0 RZ, [R7+URZ+0x194b0], RZ ;  /* 0x0194b0ff07ff79a7 */ /* 0x0003e4000810003f */
[----:B------:R-:W2:Y:S02]  /*89f0*/  SYNCS.PHASECHK.TRANS64.TRYWAIT P2, [R7+URZ+0x194b0], R4 ;  /* 0x0194b004070075a7 */ /* 0x000ea4000804017f */
[----:B-12---:R-:W-:Y:S05]  /*8a00*/  @!P2 BRA `(.L_x_88) ;  /* 0x000000180060a947 */ /* 0x006fea0003800000 */
.L_x_87:
[----:B------:R-:W-:Y:S05]  /*8a10*/  BSYNC B1 ;  /* 0x0000000000017941 */ /* 0x000fea0003800000 */
.L_x_86:
[----:B------:R-:W-:Y:S04]  /*8a20*/  BSSY B1, `(.L_x_89) ;  /* 0x0000032000017945 */ /* 0x000fe80003800000 */
[----:B------:R-:W-:Y:S05]  /*8a30*/  @!P6 BRA `(.L_x_90) ;  /* 0x0000000000c0e947 */ /* 0x000fea0003800000 */
[----:B-1----:R-:W1:Y:S01]  /*8a40*/  S2R R7, SR_CgaCtaId ;  /* 0x0000000000077919 */ /* 0x002e620000008800 */
[----:B------:R-:W-:Y:S02]  /*8a50*/  MOV R4, 0x400 ;  /* 0x0000040000047802 */ /* 0x000fe40000000f00 */
[----:B------:R-:W-:Y:S02]  /*8a60*/  SHF.L.U32 R9, R5, 0x1f, RZ ;  /* 0x0000001f05097819 */ /* 0x000fe400000006ff */
[----:B-1----:R-:W-:-:S05]  /*8a70*/  LEA R7, R7, R4, 0x18 ;  /* 0x0000000407077211 */ /* 0x002fca00078ec0ff */
[----:B------:R-:W-:-:S04]  /*8a80*/  IMAD R4, R0, 0x8, R7 ;  /* 0x0000000800047824 */ /* 0x000fc800078e0207 */
[----:B------:R-:W1:Y:S02]  /*8a90*/  SYNCS.PHASECHK.TRANS64.TRYWAIT P2, [R4+URZ+0x19460], R9 ;  /* 0x01946009040075a7 */ /* 0x000e64000804017f */
[----:B-1----:R-:W-:Y:S05]  /*8aa0*/  @!P2 BRA `(.L_x_91) ;  /* 0x00000018004ca947 */ /* 0x002fea0003800000 */
.L_x_135:
[----:B------:R-:W-:Y:S01]  /*8ab0*/  UPRMT UR4, UR17, 0x9910, URZ ;  /* 0x0000991011047896 */ /* 0x000fe2000800003f */
[----:B-1----:R-:W-:-:S03]  /*8ac0*/  @P1 MOV R9, 0x3000 ;  /* 0x0000300000091802 */ /* 0x002fc60000000f00 */
[----:B------:R-:W-:Y:S01]  /*8ad0*/  UISETP.NE.AND UP0, UPT, UR4, 0x2, UPT ;  /* 0x000000020400788c */ /* 0x000fe2000bf05270 */
[----:B------:R1:W-:Y:S05]  /*8ae0*/  @P1 SYNCS.ARRIVE.TRANS64 RZ, [R4+URZ+0x19450], R9 ;  /* 0x0194500904ff19a7 */ /* 0x0003ea000800003f */
[----:B------:R-:W-:-:S13]  /*8af0*/  PLOP3.LUT P2, PT, PT, PT, UP0, 0x80, 0x0 ;  /* 0x000000000000781c */ /* 0x000fda0003f4f008 */
[----:B-1----:R-:W-:Y:S05]  /*8b00*/  @P2 BRA `(.L_x_92) ;  /* 0x0000000000042947 */ /* 0x002fea0003800000 */
[----:B------:R-:W-:Y:S01]  /*8b10*/  BPT.TRAP 0x1 ;  /* 0x000000040000795c */ /* 0x000fe20000300000 */
.L_x_92:
[----:B------:R-:W-:Y:S05]  /*8b20*/  @P0 BRA `(.L_x_93) ;  /* 0x0000000000040947 */ /* 0x000fea0003800000 */
[----:B------:R-:W-:Y:S01]  /*8b30*/  BPT.TRAP 0x1 ;  /* 0x000000040000795c */ /* 0x000fe20000300000 */
.L_x_93:
        /* <DEDUP_REMOVED lines=11> */
[----:B------:R-:W-:Y:S01]  /*8bf0*/  VIADD R0, R0, 0x1 ;  /* 0x0000000100007836 */ /* 0x000fe20000000000 */
[----:B------:R-:W-:-:S04]  /*8c00*/  R2UR UR13, R2 ;  /* 0x00000000020d72ca */ /* 0x000fc800000e0000 */
[C---:B------:R-:W-:Y:S01]  /*8c10*/  ISETP.NE.AND P2, PT, R0.reuse, 0x2, PT ;  /* 0x000000020000780c */ /* 0x040fe20003f45270 */
[----:B------:R-:W-:Y:S02]  /*8c20*/  UIADD3 UR11, UR11, UR9, URZ ;  /* 0x000000090b0b7290 */ /* 0x000fe4000fffe03f */
[----:B------:R-:W-:Y:S01]  /*8c30*/  UIMAD UR8, UR8, 0x3000, UR5 ;  /* 0x00003000080878a4 */ /* 0x000fe2000f8e0205 */
[----:B------:R-:W-:Y:S01]  /*8c40*/  SEL R2, RZ, 0x1, P2 ;  /* 0x00000001ff027807 */ /* 0x000fe20001000000 */
[----:B------:R-:W-:Y:S01]  /*8c50*/  UIADD3 UR9, UR14, 0x19450, URZ ;  /* 0x000194500e097890 */ /* 0x000fe2000fffe03f */
[----:B------:R-:W-:Y:S01]  /*8c60*/  SEL R0, R0, RZ, P2 ;  /* 0x000000ff00007207 */ /* 0x000fe20001000000 */
[----:B------:R-:W-:Y:S01]  /*8c70*/  UIADD3.X UR5, URZ, UR19, URZ, UP0, !UPT ;  /* 0x000000133f057290 */ /* 0x000fe200087fe43f */
[----:B------:R-:W-:Y:S01]  /*8c80*/  LOP3.LUT R5, R5, R2, RZ, 0x3c, !PT ;  /* 0x0000000205057212 */ /* 0x000fe200078e3cff */
[----:B------:R-:W-:Y:S02]  /*8c90*/  UIADD3 UR14, UR8, 0x1000, URZ ;  /* 0x00001000080e7890 */ /* 0x000fe4000fffe03f */
[----:B------:R-:W-:-:S05]  /*8ca0*/  UIADD3 UR16, UR8, 0x2000, URZ ;  /* 0x0000200008107890 */ /* 0x000fca000fffe03f */
        /* <DEDUP_REMOVED lines=8> */
[----:B--2---:R-:W-:Y:S01]  /*8d30*/  NOP ;  /* 0x0000000000007918 */ /* 0x004fe20000000000 */
.L_x_90:
[----:B------:R-:W-:Y:S05]  /*8d40*/  BSYNC B1 ;  /* 0x0000000000017941 */ /* 0x000fea0003800000 */
.L_x_89:
[----:B------:R-:W-:Y:S02]  /*8d50*/  IADD3 R17, R17, UR20, RZ ;  /* 0x0000001411117c10 */ /* 0x000fe4000fffe0ff */
[----:B-1----:R-:W-:Y:S02]  /*8d60*/  PRMT R4, RZ, 0x7610, R4 ;  /* 0x00007610ff047816 */ /* 0x002fe40000000004 */
[----:B------:R-:W-:-:S13]  /*8d70*/  ISETP.GE.AND P2, PT, R17, UR21, PT ;  /* 0x0000001511007c0c */ /* 0x000fda000bf46270 */
[----:B------:R-:W-:Y:S05]  /*8d80*/  @!P2 BRA `(.L_x_94) ;  /* 0xfffffff400b8a947 */ /* 0x000fea000383ffff */
[----:B------:R-:W-:Y:S05]  /*8d90*/  BSYNC B0 ;  /* 0x0000000000007941 */ /* 0x000fea0003800000 */
.L_x_79:
[----:B------:R-:W-:Y:S05]  /*8da0*/  EXIT ;  /* 0x000000000000794d */ /* 0x000fea0003800000 */
.L_x_78:
[----:B-1----:R-:W-:Y:S02]  /*8db0*/  ULDC UR4, c[0x0][0xa00] ;  /* 0x0002800000047ab9 */ /* 0x002fe40000000800 */
[----:B------:R-:W-:-:S13]  /*8dc0*/  ISETP.GE.AND P0, PT, R17, UR4, PT ;  /* 0x0000000411007c0c */ /* 0x000fda000bf06270 */
[----:B------:R-:W-:Y:S05]  /*8dd0*/  @P0 EXIT ;  /* 0x000000000000094d */ /* 0x000fea0003800000 */
[----:B------:R-:W-:Y:S01]  /*8de0*/  LOP3.LUT P0, RZ, R2, 0x1f, RZ, 0xc0, !PT ;  /* 0x0000001f02ff7812 */ /* 0x000fe2000780c0ff */
[----:B------:R-:W-:Y:S01]  /*8df0*/  BSSY B0, `(.L_x_95) ;  /* 0x0000115000007945 */ /* 0x000fe20003800000 */
[----:B------:R-:W-:Y:S01]  /*8e00*/  IMAD.MOV.U32 R5, RZ, RZ, 0x1 ;  /* 0x00000001ff057424 */ /* 0x000fe200078e00ff */
[----:B------:R-:W-:Y:S01]  /*8e10*/  MOV R0, RZ ;  /* 0x000000ff00007202 */ /* 0x000fe20000000f00 */
[----:B------:R-:W-:Y:S01]  /*8e20*/  IMAD.MOV.U32 R4, RZ, RZ, 0x1 ;  /* 0x00000001ff047424 */ /* 0x000fe200078e00ff */
[----:B------:R-:W-:Y:S01]  /*8e30*/  PLOP3.LUT P0, PT, P0, P2, PT, 0x2a, 0x0 ;  /* 0x000000000000781c */ /* 0x000fe20000704572 */
[----:B------:R-:W-:Y:S01]  /*8e40*/  ULOP3.LUT UR19, UR48, 0x2, URZ, 0xfc, !UPT ;  /* 0x0000000230137892 */ /* 0x000fe2000f8efc3f */
[----:B------:R-:W-:Y:S01]  /*8e50*/  ULDC.64 UR16, c[0x0][0x198] ;  /* 0x0000660000107ab9 */ /* 0x000fe20000000a00 */
[----:B------:R-:W-:-:S10]  /*8e60*/  ULDC UR20, c[0x0][0xc] ;  /* 0x0000030000147ab9 */ /* 0x000fd40000000800 */
.L_x_123:
[----:B------:R-:W1:Y:S01]  /*8e70*/  LDC R8, c[0x0][0xa04] ;  /* 0x00028100ff087b82 */ /* 0x000e620000000800 */
[----:B------:R-:W-:Y:S02]  /*8e80*/  ULDC UR4, c[0x0][0x28c] ;  /* 0x0000a30000047ab9 */ /* 0x000fe40000000800 */
[----:B------:R-:W-:-:S04]  /*8e90*/  UIADD3 UR4, UR4, 0x3f, URZ ;  /* 0x0000003f04047890 */ /* 0x000fc8000fffe03f */
[----:B------:R-:W-:Y:S01]  /*8ea0*/  USHF.R.S32.HI UR5, URZ, 0x1f, UR4 ;  /* 0x0000001f3f057899 */ /* 0x000fe20008011404 */
[----:B------:R-:W2:Y:S03]  /*8eb0*/  LDC R9, c[0x0][0xa10] ;  /* 0x00028400ff097b82 */ /* 0x000ea60000000800 */
[----:B------:R-:W-:-:S03]  /*8ec0*/  ULEA.HI UR5, UR5, UR4, URZ, 0x6 ;  /* 0x0000000405057291 */ /* 0x000fc6000f8f303f */
[----:B------:R-:W-:Y:S01]  /*8ed0*/  UMOV UR4, 0xffffffff ;  /* 0xffffffff00047882 */ /* 0x000fe20000000000 */
[----:B------:R-:W-:Y:S01]  /*8ee0*/  USHF.R.S32.HI UR5, URZ, 0x6, UR5 ;  /* 0x000000063f057899 */ /* 0x000fe20008011405 */
        /* <DEDUP_REMOVED lines=8> */
[----:B-1----:R-:W-:Y:S01]  /*8f70*/  @P3 IMAD.HI.U32 R10, R17, R6, RZ ;  /* 0x00000006110a3227 */ /* 0x002fe200078e00ff */
[----:B------:R-:W-:-:S04]  /*8f80*/  MOV R6, R17 ;  /* 0x0000001100067202 */ /* 0x000fc80000000f00 */
[----:B------:R-:W-:-:S05]  /*8f90*/  @P3 SHF.R.U32.HI R6, RZ, R7, R10 ;  /* 0x00000007ff063219 */ /* 0x000fca000001160a */
[----:B--2---:R-:W-:-:S04]  /*8fa0*/  @P4 IMAD.HI.U32 R10, R6, R11, RZ ;  /* 0x0000000b060a4227 */ /* 0x004fc800078e00ff */
[----:B------:R-:W-:Y:S01]  /*8fb0*/  IMAD.MOV.U32 R7, RZ, RZ, R6 ;  /* 0x000000ffff077224 */ /* 0x000fe200078e0006 */
[----:B---3--:R-:W-:-:S05]  /*8fc0*/  @P4 SHF.R.U32.HI R7, RZ, R13, R10 ;  /* 0x0000000dff074219 */ /* 0x008fca000001160a */
[----:B----4-:R-:W-:Y:S01]  /*8fd0*/  @P5 IMAD.HI.U32 R10, R7, R2, RZ ;  /* 0x00000002070a5227 */ /* 0x010fe200078e00ff */
[----:B------:R-:W-:-:S04]  /*8fe0*/  MOV R2, R7 ;  /* 0x0000000700027202 */ /* 0x000fc80000000f00 */
[----:B------:R-:W-:Y:S02]  /*8ff0*/  @P5 SHF.R.U32.HI R2, RZ, R3, R10 ;  /* 0x00000003ff025219 */ /* 0x000fe4000001160a */
[----:B------:R-:W-:-:S03]  /*9000*/  IADD3 R3, -R7, RZ, RZ ;  /* 0x000000ff07037210 */ /* 0x000fc60007ffe1ff */
[----:B------:R-:W-:Y:S02]  /*9010*/  IMAD.MOV R2, RZ, RZ, -R2 ;  /* 0x000000ffff027224 */ /* 0x000fe400078e0a02 */
[--C-:B------:R-:W-:Y:S02]  /*9020*/  IMAD R3, R9, R3, R6.reuse ;  /* 0x0000000309037224 */ /* 0x100fe400078e0206 */
[----:B------:R-:W-:Y:S02]  /*9030*/  IMAD.MOV R6, RZ, RZ, -R6 ;  /* 0x000000ffff067224 */ /* 0x000fe400078e0a06 */
[----:B------:R-:W-:Y:S02]  /*9040*/  IMAD R2, R12, R2, R7 ;  /* 0x000000020c027224 */ /* 0x000fe400078e0207 */
[----:B------:R-:W-:-:S05]  /*9050*/  IMAD R8, R8, R6, R17 ;  /* 0x0000000608087224 */ /* 0x000fca00078e0211 */
[----:B------:R-:W-:-:S04]  /*9060*/  LEA R8, R8, 0xbf, 0x7 ;  /* 0x000000bf08087811 */ /* 0x000fc800078e38ff */
[----:B------:R-:W-:-:S04]  /*9070*/  SHF.R.S32.HI R7, RZ, 0x1f, R8 ;  /* 0x0000001fff077819 */ /* 0x000fc80000011408 */
[----:B------:R-:W-:-:S04]  /*9080*/  LEA.HI R7, R7, R8, RZ, 0x6 ;  /* 0x0000000807077211 */ /* 0x000fc800078f30ff */
[----:B------:R-:W-:-:S04]  /*9090*/  SHF.R.S32.HI R6, RZ, 0x6, R7 ;  /* 0x00000006ff067819 */ /* 0x000fc80000011407 */
[----:B------:R-:W-:Y:S01]  /*90a0*/  VIMNMX R6, R6, UR5, PT ;  /* 0x0000000506067c48 */ /* 0x000fe2000bfe0100 */
[----:B------:R-:W-:Y:S06]  /*90b0*/  BRA.DIV UR4, `(.L_x_96) ;  /* 0x0000001204dc7947 */ /* 0x000fec000b800000 */
[----:B------:R-:W-:-:S13]  /*90c0*/  ELECT P6, URZ, PT ;  /* 0x00000000003f782f */ /* 0x000fda00038c0000 */
.L_x_138:
[----:B------:R-:W-:Y:S01]  /*90d0*/  ISETP.GT.AND P3, PT, R6, RZ, P6 ;  /* 0x000000ff0600720c */ /* 0x000fe20003764270 */
[----:B------:R-:W-:-:S12]  /*90e0*/  BSSY B1, `(.L_x_97) ;  /* 0x0000031000017945 */ /* 0x000fd80003800000 */
[----:B------:R-:W-:Y:S05]  /*90f0*/  @!P3 BRA `(.L_x_98) ;  /* 0x0000000000bcb947 */ /* 0x000fea0003800000 */
[----:B------:R-:W1:Y:S01]  /*9100*/  S2R R8, SR_CgaCtaId ;  /* 0x0000000000087919 */ /* 0x000e620000008800 */
[----:B------:R-:W-:-:S04]  /*9110*/  MOV R7, 0x400 ;  /* 0x0000040000077802 */ /* 0x000fc80000000f00 */
[----:B-1----:R-:W-:Y:S02]  /*9120*/  LEA R9, R8, R7, 0x18 ;  /* 0x0000000708097211 */ /* 0x002fe400078ec0ff */
[----:B------:R-:W-:Y:S02]  /*9130*/  SHF.L.U32 R7, R4, 0x1f, RZ ;  /* 0x0000001f04077819 */ /* 0x000fe400000006ff */
[----:B------:R-:W-:-:S04]  /*9140*/  LEA R8, R0, R9, 0x3 ;  /* 0x0000000900087211 */ /* 0x000fc800078e18ff */
[----:B------:R-:W1:Y:S02]  /*9150*/  SYNCS.PHASECHK.TRANS64.TRYWAIT P4, [R8+URZ+0x19428], R7 ;  /* 0x01942807080075a7 */ /* 0x000e64000808017f */
[----:B-1----:R-:W-:Y:S05]  /*9160*/  @!P4 BRA `(.L_x_99) ;  /* 0x0000001000d0c947 */ /* 0x002fea0003800000 */
.L_x_139:
[----:B------:R-:W-:Y:S01]  /*9170*/  UPRMT UR4, UR19, 0x9910, URZ ;  /* 0x0000991013047896 */ /* 0x000fe2000800003f */
[----:B-1----:R-:W-:-:S03]  /*9180*/  @P2 IMAD.MOV.U32 R7, RZ, RZ, 0x3000 ;  /* 0x00003000ff072424 */ /* 0x002fc600078e00ff */
[----:B------:R-:W-:Y:S01]  /*9190*/  UISETP.NE.AND UP0, UPT, UR4, 0x2, UPT ;  /* 0x000000020400788c */ /* 0x000fe2000bf05270 */
[----:B------:R1:W-:Y:S05]  /*91a0*/  @P2 SYNCS.ARRIVE.TRANS64 RZ, [R8+URZ+0x19400], R7 ;  /* 0x0194000708ff29a7 */ /* 0x0003ea000800003f */
[----:B------:R-:W-:-:S13]  /*91b0*/  PLOP3.LUT P4, PT, PT, PT, UP0, 0x80, 0x0 ;  /* 0x000000000000781c */ /* 0x000fda0003f8f008 */
[----:B-1----:R-:W-:Y:S05]  /*91c0*/  @P4 BRA `(.L_x_100) ;  /* 0x0000000000044947 */ /* 0x002fea0003800000 */
[----:B------:R-:W-:Y:S01]  /*91d0*/  BPT.TRAP 0x1 ;  /* 0x000000040000795c */ /* 0x000fe20000300000 */
.L_x_100:
[----:B------:R-:W-:Y:S05]  /*91e0*/  @P0 BRA `(.L_x_101) ;  /* 0x0000000000040947 */ /* 0x000fea0003800000 */
[----:B------:R-:W-:Y:S01]  /*91f0*/  BPT.TRAP 0x1 ;  /* 0x000000040000795c */ /* 0x000fe20000300000 */
.L_x_101:
[----:B------:R-:W-:Y:S01]  /*9200*/  IMAD R9, R0, 0x3000, R9 ;  /* 0x0000300000097824 */ /* 0x000fe200078e0209 */
[----:B------:R-:W-:Y:S01]  /*9210*/  R2UR UR9, R8 ;  /* 0x00000000080972ca */ /* 0x000fe200000e0000 */
[----:B------:R-:W-:Y:S01]  /*9220*/  UIADD3 UR4, UP0, UR16, 0x1f0, URZ ;  /* 0x000001f010047890 */ /* 0x000fe2000ff1e03f */
[----:B------:R-:W-:Y:S01]  /*9230*/  R2UR UR12, R3 ;  /* 0x00000000030c72ca */ /* 0x000fe200000e0000 */
[----:B------:R-:W-:Y:S01]  /*9240*/  UMOV UR10, URZ ;  /* 0x0000003f000a7c82 */ /* 0x000fe20008000000 */
[----:B------:R-:W-:Y:S01]  /*9250*/  R2UR UR8, R9 ;  /* 0x00000000090872ca */ /* 0x000fe200000e0000 */
[----:B------:R-:W-:Y:S01]  /*9260*/  UIADD3.X UR5, URZ, UR17, URZ, UP0, !UPT ;  /* 0x000000113f057290 */ /* 0x000fe200087fe43f */
[----:B------:R-:W-:Y:S01]  /*9270*/  R2UR UR13, R2 ;  /* 0x00000000020d72ca */ /* 0x000fe200000e0000 */
[----:B------:R-:W-:Y:S01]  /*9280*/  UMOV UR6, 0x0 ;  /* 0x0000000000067882 */ /* 0x000fe20000000000 */
[----:B------:R-:W-:Y:S01]  /*9290*/  UMOV UR7, 0x10000000 ;  /* 0x1000000000077882 */ /* 0x000fe20000000000 */
[----:B------:R-:W-:Y:S01]  /*92a0*/  UMOV UR11, URZ ;  /* 0x0000003f000b7c82 */ /* 0x000fe20008000000 */
[----:B------:R-:W-:Y:S01]  /*92b0*/  UMOV UR21, 0x20 ;  /* 0x0000002000157882 */ /* 0x000fe20000000000 */
[----:B------:R-:W-:-:S02]  /*92c0*/  IADD3 R0, R0, 0x1, RZ ;  /* 0x0000000100007810 */ /* 0x000fc40007ffe0ff */
[----:B------:R-:W-:Y:S02]  /*92d0*/  UIADD3 UR9, UR9, 0x19400, URZ ;  /* 0x0001940009097890 */ /* 0x000fe4000fffe03f */
[C---:B------:R-:W-:Y:S02]  /*92e0*/  ISETP.NE.AND P4, PT, R0.reuse, 0x5, PT ;  /* 0x000000050000780c */ /* 0x040fe40003f85270 */
[----:B------:R-:W-:Y:S02]  /*92f0*/  UIADD3 UR14, UR8, 0x6000, URZ ;  /* 0x00006000080e7890 */ /* 0x000fe4000fffe03f */
[----:B------:R-:W-:Y:S01]  /*9300*/  UIADD3 UR15, UR8, 0x7000, URZ ;  /* 0x00007000080f7890 */ /* 0x000fe2000fffe03f */
[----:B------:R-:W-:Y:S01]  /*9310*/  SEL R7, RZ, 0x1, P4 ;  /* 0x00000001ff077807 */ /* 0x000fe20002000000 */
[----:B------:R-:W-:Y:S01]  /*9320*/  UIADD3 UR18, UR8, 0x8000, URZ ;  /* 0x0000800008127890 */ /* 0x000fe2000fffe03f */
[----:B------:R-:W-:Y:S02]  /*9330*/  SEL R0, R0, RZ, P4 ;  /* 0x000000ff00007207 */ /* 0x000fe40002000000 */
[----:B------:R-:W-:Y:S01]  /*9340*/  UMOV UR8, UR14 ;  /* 0x0000000e00087c82 */ /* 0x000fe20008000000 */
[----:B------:R-:W-:Y:S01]  /*9350*/  UMOV UR14, 0x40 ;  /* 0x00000040000e7882 */ /* 0x000fe20000000000 */
[----:B------:R1:W-:Y:S01]  /*9360*/  UTMALDG.4D [UR8], [UR4], desc[UR6] ;  /* 0x00000608040075b4 */ /* 0x0003e20008019000 */
[----:B------:R-:W-:Y:S01]  /*9370*/  LOP3.LUT R4, R4, R7, RZ, 0x3c, !PT ;  /* 0x0000000704047212 */ /* 0x000fe200078e3cff */
[----:B-1----:R-:W-:Y:S01]  /*9380*/  UMOV UR8, UR15 ;  /* 0x0000000f00087c82 */ /* 0x002fe20008000000 */
[----:B------:R-:W-:-:S02]  /*9390*/  UMOV UR10, UR21 ;  /* 0x00000015000a7c82 */ /* 0x000fc40008000000 */
[----:B------:R1:W-:Y:S02]  /*93a0*/  UTMALDG.4D [UR8], [UR4], desc[UR6] ;  /* 0x00000608040075b4 */ /* 0x0003e40008019000 */
[----:B-1----:R-:W-:Y:S01]  /*93b0*/  UMOV UR8, UR18 ;  /* 0x0000001200087c82 */ /* 0x002fe20008000000 */
[----:B------:R-:W-:Y:S02]  /*93c0*/  UMOV UR10, UR14 ;  /* 0x0000000e000a7c82 */ /* 0x000fe40008000000 */
[----:B------:R1:W-:Y:S02]  /*93d0*/  UTMALDG.4D [UR8], [UR4], desc[UR6] ;  /* 0x00000608040075b4 */ /* 0x0003e40008019000 */
[----:B-1----:R-:W-:Y:S01]  /*93e0*/  NOP ;  /* 0x0000000000007918 */ /* 0x002fe20000000000 */
.L_x_98:
[----:B------:R-:W-:Y:S05]  /*93f0*/  BSYNC B1 ;  /* 0x0000000000017941 */ /* 0x000fea0003800000 */
.L_x_97:
        /* <DEDUP_REMOVED lines=10> */
.L_x_103:
[----:B------:R-:W-:Y:S05]  /*94a0*/  BSYNC B1 ;  /* 0x0000000000017941 */ /* 0x000fea0003800000 */
.L_x_102:
[----:B------:R-:W-:Y:S01]  /*94b0*/  BSSY B1, `(.L_x_105) ;  /* 0x0000033000017945 */ /* 0x000fe20003800000 */
[----:B------:R-:W-:-:S03]  /*94c0*/  IMAD.MOV.U32 R9, RZ, RZ, RZ ;  /* 0x000000ffff097224 */ /* 0x000fc600078e00ff */
[----:B------:R-:W-:Y:S05]  /*94d0*/  @!P3 BRA `(.L_x_106) ;  /* 0x0000000000c0b947 */ /* 0x000fea0003800000 */
[----:B-1----:R-:W1:Y:S01]  /*94e0*/  S2R R8, SR_CgaCtaId ;  /* 0x0000000000087919 */ /* 0x002e620000008800 */
[----:B------:R-:W-:-:S04]  /*94f0*/  MOV R5, 0x400 ;  /* 0x0000040000057802 */ /* 0x000fc80000000f00 */
[----:B-1----:R-:W-:Y:S02]  /*9500*/  LEA R5, R8, R5, 0x18 ;  /* 0x0000000508057211 */ /* 0x002fe400078ec0ff */
[----:B------:R-:W-:Y:S02]  /*9510*/  SHF.L.U32 R8, R4, 0x1f, RZ ;  /* 0x0000001f04087819 */ /* 0x000fe400000006ff */
[----:B------:R-:W-:-:S04]  /*9520*/  LEA R7, R0, R5, 0x3 ;  /* 0x0000000500077211 */ /* 0x000fc800078e18ff */
[----:B------:R-:W1:Y:S02]  /*9530*/  SYNCS.PHASECHK.TRANS64.TRYWAIT P3, [R7+URZ+0x19428], R8 ;  /* 0x01942808070075a7 */ /* 0x000e64000806017f */
[----:B-1----:R-:W-:Y:S05]  /*9540*/  @!P3 BRA `(.L_x_107) ;  /* 0x000000100000b947 */ /* 0x002fea0003800000 */
.L_x_140:
[----:B------:R-:W-:Y:S01]  /*9550*/  UPRMT UR4, UR19, 0x9910, URZ ;  /* 0x0000991013047896 */ /* 0x000fe2000800003f */
[----:B-1----:R-:W-:-:S03]  /*9560*/  @P2 IMAD.MOV.U32 R8, RZ, RZ, 0x3000 ;  /* 0x00003000ff082424 */ /* 0x002fc600078e00ff */
[----:B------:R-:W-:Y:S01]  /*9570*/  UISETP.NE.AND UP0, UPT, UR4, 0x2, UPT ;  /* 0x000000020400788c */ /* 0x000fe2000bf05270 */
[----:B------:R1:W-:Y:S05]  /*9580*/  @P2 SYNCS.ARRIVE.TRANS64 RZ, [R7+URZ+0x19400], R8 ;  /* 0x0194000807ff29a7 */ /* 0x0003ea000800003f */
[----:B------:R-:W-:-:S13]  /*9590*/  PLOP3.LUT P3, PT, PT, PT, UP0, 0x80, 0x0 ;  /* 0x000000000000781c */ /* 0x000fda0003f6f008 */
[----:B-1----:R-:W-:Y:S05]  /*95a0*/  @P3 BRA `(.L_x_108) ;  /* 0x0000000000043947 */ /* 0x002fea0003800000 */
[----:B------:R-:W-:Y:S01]  /*95b0*/  BPT.TRAP 0x1 ;  /* 0x000000040000795c */ /* 0x000fe20000300000 */
.L_x_108:
[----:B------:R-:W-:Y:S05]  /*95c0*/  @P0 BRA `(.L_x_109) ;  /* 0x0000000000040947 */ /* 0x000fea0003800000 */
[----:B------:R-:W-:Y:S01]  /*95d0*/  BPT.TRAP 0x1 ;  /* 0x000000040000795c */ /* 0x000fe20000300000 */
.L_x_109:
        /* <DEDUP_REMOVED lines=12> */
[----:B------:R-:W-:Y:S01]  /*96a0*/  IADD3 R0, R0, 0x1, RZ ;  /* 0x0000000100007810 */ /* 0x000fe20007ffe0ff */
[----:B------:R-:W-:Y:S01]  /*96b0*/  IMAD.MOV.U32 R9, RZ, RZ, 0x1 ;  /* 0x00000001ff097424 */ /* 0x000fe200078e00ff */
[----:B------:R-:W-:-:S02]  /*96c0*/  UIADD3 UR9, UR9, 0x19400, URZ ;  /* 0x0001940009097890 */ /* 0x000fc4000fffe03f */
        /* <DEDUP_REMOVED lines=16> */
[----:B--2---:R-:W-:Y:S01]  /*97d0*/  NOP ;  /* 0x0000000000007918 */ /* 0x004fe20000000000 */
.L_x_106:
[----:B------:R-:W-:Y:S05]  /*97e0*/  BSYNC B1 ;  /* 0x0000000000017941 */ /* 0x000fea0003800000 */
.L_x_105:
[----:B------:R-:W-:Y:S01]  /*97f0*/  ISETP.GE.AND P3, PT, R6, 0x2, PT ;  /* 0x000000020600780c */ /* 0x000fe20003f66270 */
[----:B------:R-:W-:-:S12]  /*9800*/  BSSY B1, `(.L_x_110) ;  /* 0x000006e000017945 */ /* 0x000fd80003800000 */
[----:B------:R-:W-:Y:S05]  /*9810*/  @!P3 BRA `(.L_x_111) ;  /* 0x0000000400b0b947 */ /* 0x000fea0003800000 */
[----:B------:R-:W-:-:S07]  /*9820*/  SHF.L.U32 R6, R6, 0x1, RZ ;  /* 0x0000000106067819 */ /* 0x000fce00000006ff */
.L_x_122:
[----:B------:R-:W-:Y:S04]  /*9830*/  BSSY B2, `(.L_x_112) ;  /* 0x0000032000027945 */ /* 0x000fe80003800000 */
[----:B------:R-:W-:Y:S05]  /*9840*/  @!P6 BRA `(.L_x_113) ;  /* 0x0000000000c0e947 */ /* 0x000fea0003800000 */
[----:B-1----:R-:W1:Y:S01]  /*9850*/  S2R R8, SR_CgaCtaId ;  /* 0x0000000000087919 */ /* 0x002e620000008800 */
[----:B------:R-:W-:-:S04]  /*9860*/  MOV R5, 0x400 ;  /* 0x0000040000057802 */ /* 0x000fc80000000f00 */
[----:B-1----:R-:W-:Y:S02]  /*9870*/  LEA R5, R8, R5, 0x18 ;  /* 0x0000000508057211 */ /* 0x002fe400078ec0ff */
[----:B------:R-:W-:-:S03]  /*9880*/  SHF.L.U32 R8, R4, 0x1f, RZ ;  /* 0x0000001f04087819 */ /* 0x000fc600000006ff */
[----:B------:R-:W-:-:S04]  /*9890*/  IMAD R7, R0, 0x8, R5 ;  /* 0x0000000800077824 */ /* 0x000fc800078e0205 */
[----:B------:R-:W1:Y:S02]  /*98a0*/  SYNCS.PHASECHK.TRANS64.TRYWAIT P3, [R7+URZ+0x19428], R8 ;  /* 0x01942808070075a7 */ /* 0x000e64000806017f */
[----:B-1----:R-:W-:Y:S05]  /*98b0*/  @!P3 BRA `(.L_x_114) ;  /* 0x0000000c0038b947 */ /* 0x002fea0003800000 */
.L_x_141:
[----:B------:R-:W-:Y:S01]  /*98c0*/  UPRMT UR4, UR19, 0x9910, URZ ;  /* 0x0000991013047896 */ /* 0x000fe2000800003f */
[----:B-1----:R-:W-:-:S03]  /*98d0*/  @P2 MOV R8, 0x3000 ;  /* 0x0000300000082802 */ /* 0x002fc60000000f00 */
[----:B------:R-:W-:Y:S01]  /*98e0*/  UISETP.NE.AND UP0, UPT, UR4, 0x2, UPT ;  /* 0x000000020400788c */ /* 0x000fe2000bf05270 */
[----:B------:R1:W-:Y:S05]  /*98f0*/  @P2 SYNCS.ARRIVE.TRANS64 RZ, [R7+URZ+0x19400], R8 ;  /* 0x0194000807ff29a7 */ /* 0x0003ea000800003f */
[----:B------:R-:W-:-:S13]  /*9900*/  PLOP3.LUT P3, PT, PT, PT, UP0, 0x80, 0x0 ;  /* 0x000000000000781c */ /* 0x000fda0003f6f008 */
[----:B-1----:R-:W-:Y:S05]  /*9910*/  @P3 BRA `(.L_x_115) ;  /* 0x0000000000043947 */ /* 0x002fea0003800000 */
[----:B------:R-:W-:Y:S01]  /*9920*/  BPT.TRAP 0x1 ;  /* 0x000000040000795c */ /* 0x000fe20000300000 */
.L_x_115:
[----:B------:R-:W-:Y:S05]  /*9930*/  @P0 BRA `(.L_x_116) ;  /* 0x0000000000040947 */ /* 0x000fea0003800000 */
[----:B------:R-:W-:Y:S01]  /*9940*/  BPT.TRAP 0x1 ;  /* 0x000000040000795c */ /* 0x000fe20000300000 */
.L_x_116:
        /* <DEDUP_REMOVED lines=9> */
[----:B------:R-:W-:Y:S01]  /*99e0*/  R2UR UR13, R2 ;  /* 0x00000000020d72ca */ /* 0x000fe200000e0000 */
[----:B------:R-:W-:Y:S01]  /*99f0*/  UMOV UR7, 0x10000000 ;  /* 0x1000000000077882 */ /* 0x000fe20000000000 */
[----:B------:R-:W-:Y:S01]  /*9a00*/  UMOV UR18, 0x20 ;  /* 0x0000002000127882 */ /* 0x000fe20000000000 */
[----:B------:R-:W-:-:S02]  /*9a10*/  VIADD R0, R0, 0x1 ;  /* 0x0000000100007836 */ /* 0x000fc40000000000 */
[----:B------:R-:W-:Y:S02]  /*9a20*/  UIADD3 UR9, UR9, 0x19400, URZ ;  /* 0x0001940009097890 */ /* 0x000fe4000fffe03f */
[----:B------:R-:W-:Y:S01]  /*9a30*/  USHF.L.U32 UR11, UR11, 0x6, URZ ;  /* 0x000000060b0b7899 */ /* 0x000fe2000800063f */
[C---:B------:R-:W-:Y:S01]  /*9a40*/  ISETP.NE.AND P3, PT, R0.reuse, 0x5, PT ;  /* 0x000000050000780c */ /* 0x040fe20003f65270 */
        /* <DEDUP_REMOVED lines=16> */
.L_x_113:
[----:B------:R-:W-:Y:S05]  /*9b50*/  BSYNC B2 ;  /* 0x0000000000027941 */ /* 0x000fea0003800000 */
.L_x_112:
[----:B------:R-:W-:Y:S01]  /*9b60*/  ISETP.LT.OR P3, PT, R6, 0x4, !P6 ;  /* 0x000000040600780c */ /* 0x000fe20007761670 */
[----:B------:R-:W-:-:S12]  /*9b70*/  BSSY B2, `(.L_x_117) ;  /* 0x0000033000027945 */ /* 0x000fd80003800000 */
[----:B------:R-:W-:Y:S05]  /*9b80*/  @P3 BRA `(.L_x_118) ;  /* 0x0000000000c43947 */ /* 0x000fea0003800000 */
[----:B-1----:R-:W1:Y:S01]  /*9b90*/  S2R R8, SR_CgaCtaId ;  /* 0x0000000000087919 */ /* 0x002e620000008800 */
[----:B------:R-:W-:-:S04]  /*9ba0*/  MOV R5, 0x400 ;  /* 0x0000040000057802 */ /* 0x000fc80000000f00 */
[----:B-1----:R-:W-:Y:S02]  /*9bb0*/  LEA R5, R8, R5, 0x18 ;  /* 0x0000000508057211 */ /* 0x002fe400078ec0ff */
[----:B------:R-:W-:Y:S02]  /*9bc0*/  SHF.L.U32 R8, R4, 0x1f, RZ ;  /* 0x0000001f04087819 */ /* 0x000fe400000006ff */
[----:B------:R-:W-:-:S04]  /*9bd0*/  LEA R7, R0, R5, 0x3 ;  /* 0x0000000500077211 */ /* 0x000fc800078e18ff */
[----:B------:R-:W1:Y:S02]  /*9be0*/  SYNCS.PHASECHK.TRANS64.TRYWAIT P3, [R7+URZ+0x19428], R8 ;  /* 0x01942808070075a7 */ /* 0x000e64000806017f */
[----:B-1----:R-:W-:Y:S05]  /*9bf0*/  @!P3 BRA `(.L_x_119) ;  /* 0x00000008007cb947 */ /* 0x002fea0003800000 */
.L_x_142:
[----:B------:R-:W-:Y:S01]  /*9c00*/  UPRMT UR4, UR19, 0x9910, URZ ;  /* 0x0000991013047896 */ /* 0x000fe2000800003f */
[----:B-1----:R-:W-:-:S03]  /*9c10*/  @P1 IMAD.MOV.U32 R8, RZ, RZ, 0x3000 ;  /* 0x00003000ff081424 */ /* 0x002fc600078e00ff */
[----:B------:R-:W-:Y:S01]  /*9c20*/  UISETP.NE.AND UP0, UPT, UR4, 0x2, UPT ;  /* 0x000000020400788c */ /* 0x000fe2000bf05270 */
[----:B------:R1:W-:Y:S05]  /*9c30*/  @P1 SYNCS.ARRIVE.TRANS64 RZ, [R7+URZ+0x19400], R8 ;  /* 0x0194000807ff19a7 */ /* 0x0003ea000800003f */
[----:B------:R-:W-:-:S13]  /*9c40*/  PLOP3.LUT P3, PT, PT, PT, UP0, 0x80, 0x0 ;  /* 0x000000000000781c */ /* 0x000fda0003f6f008 */
[----:B-1----:R-:W-:Y:S05]  /*9c50*/  @P3 BRA `(.L_x_120) ;  /* 0x0000000000043947 */ /* 0x002fea0003800000 */
[----:B------:R-:W-:Y:S01]  /*9c60*/  BPT.TRAP 0x1 ;  /* 0x000000040000795c */ /* 0x000fe20000300000 */
.L_x_120:
[----:B------:R-:W-:Y:S05]  /*9c70*/  @P0 BRA `(.L_x_121) ;  /* 0x0000000000040947 */ /* 0x000fea0003800000 */
[----:B------:R-:W-:Y:S01]  /*9c80*/  BPT.TRAP 0x1 ;  /* 0x000000040000795c */ /* 0x000fe20000300000 */
.L_x_121:
        /* <DEDUP_REMOVED lines=12> */
[----:B------:R-:W-:Y:S01]  /*9d50*/  IADD3 R0, R0, 0x1, RZ ;  /* 0x0000000100007810 */ /* 0x000fe20007ffe0ff */
[----:B------:R-:W-:Y:S01]  /*9d60*/  VIADD R9, R9, 0x1 ;  /* 0x0000000109097836 */ /* 0x000fe20000000000 */
[----:B------:R-:W-:-:S02]  /*9d70*/  UIADD3 UR9, UR9, 0x19400, URZ ;  /* 0x0001940009097890 */ /* 0x000fc4000fffe03f */
        /* <DEDUP_REMOVED lines=18> */
.L_x_118:
[----:B------:R-:W-:Y:S05]  /*9ea0*/  BSYNC B2 ;  /* 0x0000000000027941 */ /* 0x000fea0003800000 */
.L_x_117:
[C---:B------:R-:W-:Y:S02]  /*9eb0*/  ISETP.GT.AND P3, PT, R6.reuse, 0x4, PT ;  /* 0x000000040600780c */ /* 0x040fe40003f64270 */
[----:B------:R-:W-:-:S11]  /*9ec0*/  IADD3 R6, R6, -0x2, RZ ;  /* 0xfffffffe06067810 */ /* 0x000fd60007ffe0ff */
[----:B------:R-:W-:Y:S05]  /*9ed0*/  @P3 BRA `(.L_x_122) ;  /* 0xfffffff800543947 */ /* 0x000fea000383ffff */
.L_x_111:
[----:B------:R-:W-:Y:S05]  /*9ee0*/  BSYNC B1 ;  /* 0x0000000000017941 */ /* 0x000fea0003800000 */
.L_x_110:
[----:B------:R-:W-:Y:S01]  /*9ef0*/  VIADD R17, R17, UR20 ;  /* 0x0000001411117c36 */ /* 0x000fe20008000000 */
[----:B------:R-:W-:Y:S01]  /*9f00*/  ULDC UR4, c[0x0][0xa00] ;  /* 0x0002800000047ab9 */ /* 0x000fe20000000800 */
[----:B-1----:R-:W-:-:S03]  /*9f10*/  PRMT R5, RZ, 0x7610, R5 ;  /* 0x00007610ff057816 */ /* 0x002fc60000000005 */
[----:B------:R-:W-:-:S13]  /*9f20*/  ISETP.GE.AND P3, PT, R17, UR4, PT ;  /* 0x0000000411007c0c */ /* 0x000fda000bf66270 */
[----:B------:R-:W-:Y:S05]  /*9f30*/  @!P3 BRA `(.L_x_123) ;  /* 0xffffffec00ccb947 */ /* 0x000fea000383ffff */
[----:B------:R-:W-:Y:S05]  /*9f40*/  BSYNC B0 ;  /* 0x0000000000007941 */ /* 0x000fea0003800000 */
.L_x_95:
[----:B------:R-:W-:Y:S05]  /*9f50*/  EXIT ;  /* 0x000000000000794d */ /* 0x000fea0003800000 */
.L_x_17:
[----:B-1----:R-:W-:-:S04]  /*9f60*/  MOV R4, UR4 ;  /* 0x0000000400047c02 */ /* 0x002fc80008000f00 */
[----:B------:R1:W2:Y:S03]  /*9f70*/  SYNCS.PHASECHK.TRANS64.TRYWAIT P1, [R4+URZ+0x19450], R3 ;  /* 0x01945003040075a7 */ /* 0x0002a6000802017f */
[----:B--2---:R-:W-:Y:S05]  /*9f80*/  @!P1 NANOSLEEP.SYNCS 0x989680 ;  /* 0x009896800000995d */ /* 0x004fea0003900000 */
[----:B------:R-:W2:Y:S02]  /*9f90*/  @!P1 SYNCS.PHASECHK.TRANS64 P1, [R4+URZ+0x19450], R3 ;  /* 0x01945003040095a7 */ /* 0x000ea4000802007f */
[----:B--2---:R-:W-:Y:S05]  /*9fa0*/  @!P1 BRA `(.L_x_17) ;  /* 0xfffffffc00ec9947 */ /* 0x004fea000383ffff */
[----:B------:R-:W-:Y:S05]  /*9fb0*/  BRA `(.L_x_124) ;  /* 0xffffff7400087947 */ /* 0x000fea000383ffff */
.L_x_19:
[----:B-1----:R-:W-:-:S04]  /*9fc0*/  IMAD.U32 R6, RZ, RZ, UR31 ;  /* 0x0000001fff067e24 */ /* 0x002fc8000f8e00ff */
[----:B------:R1:W2:Y:S03]  /*9fd0*/  SYNCS.PHASECHK.TRANS64.TRYWAIT P1, [R6+URZ+0x19400], R3 ;  /* 0x01940003060075a7 */ /* 0x0002a6000802017f */
[----:B--2---:R-:W-:Y:S05]  /*9fe0*/  @!P1 NANOSLEEP.SYNCS 0x989680 ;  /* 0x009896800000995d */ /* 0x004fea0003900000 */
[----:B------:R-:W2:Y:S02]  /*9ff0*/  @!P1 SYNCS.PHASECHK.TRANS64 P1, [R6+URZ+0x19400], R3 ;  /* 0x01940003060095a7 */ /* 0x000ea4000802007f */
[----:B--2---:R-:W-:Y:S05]  /*a000*/  @!P1 BRA `(.L_x_19) ;  /* 0xfffffffc00ec9947 */ /* 0x004fea000383ffff */
[----:B------:R-:W-:Y:S05]  /*a010*/  BRA `(.L_x_125) ;  /* 0xffffff74001c7947 */ /* 0x000fea000383ffff */
.L_x_20:
[----:B-1----:R-:W-:-:S04]  /*a020*/  MOV R3, UR28 ;  /* 0x0000001c00037c02 */ /* 0x002fc80008000f00 */
[----:B------:R1:W2:Y:S03]  /*a030*/  SYNCS.PHASECHK.TRANS64.TRYWAIT P1, [R3+URZ+-0x8], R4 ;  /* 0xfffff804030075a7 */ /* 0x0002a6000802017f */
[----:B--2---:R-:W-:Y:S05]  /*a040*/  @!P1 NANOSLEEP.SYNCS 0x989680 ;  /* 0x009896800000995d */ /* 0x004fea0003900000 */
[----:B------:R-:W2:Y:S02]  /*a050*/  @!P1 SYNCS.PHASECHK.TRANS64 P1, [R3+URZ+-0x8], R4 ;  /* 0xfffff804030095a7 */ /* 0x000ea4000802007f */
[----:B--2---:R-:W-:Y:S05]  /*a060*/  @!P1 BRA `(.L_x_20) ;  /* 0xfffffffc00ec9947 */ /* 0x004fea000383ffff */
[----:B------:R-:W-:Y:S05]  /*a070*/  BRA `(.L_x_126) ;  /* 0xffffff74000c7947 */ /* 0x000fea000383ffff */
.L_x_22:
[----:B-1----:R-:W-:-:S04]  /*a080*/  IMAD.U32 R8, RZ, RZ, UR6 ;  /* 0x00000006ff087e24 */ /* 0x002fc8000f8e00ff */
[----:B------:R1:W2:Y:S03]  /*a090*/  SYNCS.PHASECHK.TRANS64.TRYWAIT P1, [R8+URZ+0x19400], R7 ;  /* 0x01940007080075a7 */ /* 0x0002a6000802017f */
[----:B--2---:R-:W-:Y:S05]  /*a0a0*/  @!P1 NANOSLEEP.SYNCS 0x989680 ;  /* 0x009896800000995d */ /* 0x004fea0003900000 */
[----:B------:R-:W2:Y:S02]  /*a0b0*/  @!P1 SYNCS.PHASECHK.TRANS64 P1, [R8+URZ+0x19400], R7 ;  /* 0x01940007080095a7 */ /* 0x000ea4000802007f */
[----:B--2---:R-:W-:Y:S05]  /*a0c0*/  @!P1 BRA `(.L_x_22) ;  /* 0xfffffffc00ec9947 */ /* 0x004fea000383ffff */
[----:B------:R-:W-:Y:S05]  /*a0d0*/  BRA `(.L_x_127) ;  /* 0xffffff8800cc7947 */ /* 0x000fea000383ffff */
.L_x_27:
[----:B-1----:R-:W-:-:S04]  /*a0e0*/  MOV R5, UR6 ;  /* 0x0000000600057c02 */ /* 0x002fc80008000f00 */
[----:B------:R1:W2:Y:S03]  /*a0f0*/  SYNCS.PHASECHK.TRANS64.TRYWAIT P2, [R5+URZ+0x19400], R0 ;  /* 0x01940000050075a7 */ /* 0x0002a6000804017f */
[----:B--2---:R-:W-:Y:S05]  /*a100*/  @!P2 NANOSLEEP.SYNCS 0x989680 ;  /* 0x009896800000a95d */ /* 0x004fea0003900000 */
[----:B------:R-:W2:Y:S02]  /*a110*/  @!P2 SYNCS.PHASECHK.TRANS64 P2, [R5+URZ+0x19400], R0 ;  /* 0x019400000500a5a7 */ /* 0x000ea4000804007f */
[----:B--2---:R-:W-:Y:S05]  /*a120*/  @!P2 BRA `(.L_x_27) ;  /* 0xfffffffc00eca947 */ /* 0x004fea000383ffff */
[----:B------:R-:W-:Y:S05]  /*a130*/  BRA `(.L_x_128) ;  /* 0xffffff8c00807947 */ /* 0x000fea000383ffff */
.L_x_31:
[----:B-1----:R-:W-:-:S04]  /*a140*/  IMAD.U32 R0, RZ, RZ, UR6 ;  /* 0x00000006ff007e24 */ /* 0x002fc8000f8e00ff */
[----:B------:R1:W2:Y:S03]  /*a150*/  SYNCS.PHASECHK.TRANS64.TRYWAIT P2, [R0+URZ+0x19400], R9 ;  /* 0x01940009000075a7 */ /* 0x0002a6000804017f */
[----:B--2---:R-:W-:Y:S05]  /*a160*/  @!P2 NANOSLEEP.SYNCS 0x989680 ;  /* 0x009896800000a95d */ /* 0x004fea0003900000 */
[----:B------:R-:W2:Y:S02]  /*a170*/  @!P2 SYNCS.PHASECHK.TRANS64 P2, [R0+URZ+0x19400], R9 ;  /* 0x019400090000a5a7 */ /* 0x000ea4000804007f */
[----:B--2---:R-:W-:Y:S05]  /*a180*/  @!P2 BRA `(.L_x_31) ;  /* 0xfffffffc00eca947 */ /* 0x004fea000383ffff */
[----:B------:R-:W-:Y:S05]  /*a190*/  BRA `(.L_x_30) ;  /* 0xffffffa400007947 */ /* 0x000fea000383ffff */
.L_x_39:
[----:B-1----:R-:W-:-:S04]  /*a1a0*/  MOV R5, UR6 ;  /* 0x0000000600057c02 */ /* 0x002fc80008000f00 */
[----:B------:R1:W2:Y:S03]  /*a1b0*/  SYNCS.PHASECHK.TRANS64.TRYWAIT P2, [R5+URZ+0x19400], R4 ;  /* 0x01940004050075a7 */ /* 0x0002a6000804017f */
[----:B--2---:R-:W-:Y:S05]  /*a1c0*/  @!P2 NANOSLEEP.SYNCS 0x989680 ;  /* 0x009896800000a95d */ /* 0x004fea0003900000 */
[----:B------:R-:W2:Y:S02]  /*a1d0*/  @!P2 SYNCS.PHASECHK.TRANS64 P2, [R5+URZ+0x19400], R4 ;  /* 0x019400040500a5a7 */ /* 0x000ea4000804007f */
[----:B--2---:R-:W-:Y:S05]  /*a1e0*/  @!P2 BRA `(.L_x_39) ;  /* 0xfffffffc00eca947 */ /* 0x004fea000383ffff */
[----:B------:R-:W-:Y:S05]  /*a1f0*/  BRA `(.L_x_129) ;  /* 0xffffffa400f47947 */ /* 0x000fea000383ffff */
.L_x_43:
[----:B-1----:R-:W-:-:S04]  /*a200*/  IMAD.U32 R9, RZ, RZ, UR6 ;  /* 0x00000006ff097e24 */ /* 0x002fc8000f8e00ff */
[----:B------:R1:W2:Y:S03]  /*a210*/  SYNCS.PHASECHK.TRANS64.TRYWAIT P2, [R9+URZ+0x19400], R0 ;  /* 0x01940000090075a7 */ /* 0x0002a6000804017f */
[----:B--2---:R-:W-:Y:S05]  /*a220*/  @!P2 NANOSLEEP.SYNCS 0x989680 ;  /* 0x009896800000a95d */ /* 0x004fea0003900000 */
[----:B------:R-:W2:Y:S02]  /*a230*/  @!P2 SYNCS.PHASECHK.TRANS64 P2, [R9+URZ+0x19400], R0 ;  /* 0x019400000900a5a7 */ /* 0x000ea4000804007f */
[----:B--2---:R-:W-:Y:S05]  /*a240*/  @!P2 BRA `(.L_x_43) ;  /* 0xfffffffc00eca947 */ /* 0x004fea000383ffff */
[----:B------:R-:W-:Y:S05]  /*a250*/  BRA `(.L_x_42) ;  /* 0xffffffc000b87947 */ /* 0x000fea000383ffff */
.L_x_63:
[----:B-1----:R-:W-:-:S04]  /*a260*/  MOV R3, UR28 ;  /* 0x0000001c00037c02 */ /* 0x002fc80008000f00 */
[----:B------:R1:W2:Y:S03]  /*a270*/  SYNCS.PHASECHK.TRANS64.TRYWAIT P1, [R3+URZ+0x8], R0 ;  /* 0x00000800030075a7 */ /* 0x0002a6000802017f */
[----:B--2---:R-:W-:Y:S05]  /*a280*/  @!P1 NANOSLEEP.SYNCS 0x989680 ;  /* 0x009896800000995d */ /* 0x004fea0003900000 */
[----:B------:R-:W2:Y:S02]  /*a290*/  @!P1 SYNCS.PHASECHK.TRANS64 P1, [R3+URZ+0x8], R0 ;  /* 0x00000800030095a7 */ /* 0x000ea4000802007f */
[----:B--2---:R-:W-:Y:S05]  /*a2a0*/  @!P1 BRA `(.L_x_63) ;  /* 0xfffffffc00ec9947 */ /* 0x004fea000383ffff */
[----:B------:R-:W-:Y:S05]  /*a2b0*/  BRA `(.L_x_130) ;  /* 0xffffffcc00787947 */ /* 0x000fea000383ffff */
.L_x_80:
[----:B------:R-:W-:Y:S01]  /*a2c0*/  BSSY B1, `(.L_x_131) ;  /* 0x0000006000017945 */ /* 0x000fe20003800000 */
[----:B------:R-:W-:-:S07]  /*a2d0*/  IMAD.MOV.U32 R15, RZ, RZ, -0x1 ;  /* 0xffffffffff0f7424 */ /* 0x000fce00078e00ff */
[----:B------:R-:W-:Y:S05]  /*a2e0*/  WARPSYNC.COLLECTIVE R15, `(.L_x_132) ;  /* 0x000000000f0c7348 */ /* 0x000fea0003c00000 */
[----:B------:R-:W-:Y:S02]  /*a2f0*/  ELECT P6, UR62, PT ;  /* 0x00000000003e782f */ /* 0x000fe400038c0000 */
[----:B------:R-:W-:Y:S01]  /*a300*/  MOV R14, UR62 ;  /* 0x0000003e000e7c02 */ /* 0x000fe20008000f00 */
[----:B------:R-:W-:Y:S10]  /*a310*/  ENDCOLLECTIVE ;  /* 0x000000000000791b */ /* 0x000ff40003800000 */
.L_x_132:
[----:B------:R-:W-:Y:S05]  /*a320*/  BSYNC B1 ;  /* 0x0000000000017941 */ /* 0x000fea0003800000 */
.L_x_131:
[----:B------:R-:W-:Y:S05]  /*a330*/  BRA `(.L_x_133) ;  /* 0xffffffe000b47947 */ /* 0x000fea000383ffff */
.L_x_83:
[----:B-1----:R1:W2:Y:S02]  /*a340*/  SYNCS.PHASECHK.TRANS64.TRYWAIT P2, [R7+URZ+0x19460], R6 ;  /* 0x01946006070075a7 */ /* 0x0022a4000804017f */
[----:B--2---:R-:W-:Y:S05]  /*a350*/  @!P2 NANOSLEEP.SYNCS 0x989680 ;  /* 0x009896800000a95d */ /* 0x004fea0003900000 */
[----:B------:R-:W2:Y:S02]  /*a360*/  @!P2 SYNCS.PHASECHK.TRANS64 P2, [R7+URZ+0x19460], R6 ;  /* 0x019460060700a5a7 */ /* 0x000ea4000804007f */
[----:B--2---:R-:W-:Y:S05]  /*a370*/  @!P2 BRA `(.L_x_83) ;  /* 0xfffffffc00f0a947 */ /* 0x004fea000383ffff */
[----:B------:R-:W-:Y:S05]  /*a380*/  BRA `(.L_x_134) ;  /* 0xffffffe000d47947 */ /* 0x000fea000383ffff */
.L_x_88:
[----:B-1----:R1:W2:Y:S02]  /*a390*/  SYNCS.PHASECHK.TRANS64.TRYWAIT P2, [R7+URZ+0x194b0], R4 ;  /* 0x0194b004070075a7 */ /* 0x0022a4000804017f */
[----:B--2---:R-:W-:Y:S05]  /*a3a0*/  @!P2 NANOSLEEP.SYNCS 0x989680 ;  /* 0x009896800000a95d */ /* 0x004fea0003900000 */
[----:B------:R-:W2:Y:S02]  /*a3b0*/  @!P2 SYNCS.PHASECHK.TRANS64 P2, [R7+URZ+0x194b0], R4 ;  /* 0x0194b0040700a5a7 */ /* 0x000ea4000804007f */
[----:B--2---:R-:W-:Y:S05]  /*a3c0*/  @!P2 BRA `(.L_x_88) ;  /* 0xfffffffc00f0a947 */ /* 0x004fea000383ffff */
[----:B------:R-:W-:Y:S05]  /*a3d0*/  BRA `(.L_x_87) ;  /* 0xffffffe4008c7947 */ /* 0x000fea000383ffff */
.L_x_91:
[----:B-1----:R1:W2:Y:S02]  /*a3e0*/  SYNCS.PHASECHK.TRANS64.TRYWAIT P2, [R4+URZ+0x19460], R9 ;  /* 0x01946009040075a7 */ /* 0x0022a4000804017f */
[----:B--2---:R-:W-:Y:S05]  /*a3f0*/  @!P2 NANOSLEEP.SYNCS 0x989680 ;  /* 0x009896800000a95d */ /* 0x004fea0003900000 */
[----:B------:R-:W2:Y:S02]  /*a400*/  @!P2 SYNCS.PHASECHK.TRANS64 P2, [R4+URZ+0x19460], R9 ;  /* 0x019460090400a5a7 */ /* 0x000ea4000804007f */
[----:B--2---:R-:W-:Y:S05]  /*a410*/  @!P2 BRA `(.L_x_91) ;  /* 0xfffffffc00f0a947 */ /* 0x004fea000383ffff */
[----:B------:R-:W-:Y:S05]  /*a420*/  BRA `(.L_x_135) ;  /* 0xffffffe400a07947 */ /* 0x000fea000383ffff */
.L_x_96:
[----:B------:R-:W-:Y:S01]  /*a430*/  BSSY B1, `(.L_x_136) ;  /* 0x0000006000017945 */ /* 0x000fe20003800000 */
[----:B------:R-:W-:-:S07]  /*a440*/  MOV R15, 0xffffffff ;  /* 0xffffffff000f7802 */ /* 0x000fce0000000f00 */
[----:B------:R-:W-:Y:S05]  /*a450*/  WARPSYNC.COLLECTIVE R15, `(.L_x_137) ;  /* 0x000000000f0c7348 */ /* 0x000fea0003c00000 */
[----:B------:R-:W-:Y:S02]  /*a460*/  ELECT P6, UR62, PT ;  /* 0x00000000003e782f */ /* 0x000fe400038c0000 */
[----:B------:R-:W-:Y:S01]  /*a470*/  MOV R14, UR62 ;  /* 0x0000003e000e7c02 */ /* 0x000fe20008000f00 */
[----:B------:R-:W-:Y:S10]  /*a480*/  ENDCOLLECTIVE ;  /* 0x000000000000791b */ /* 0x000ff40003800000 */
.L_x_137:
[----:B------:R-:W-:Y:S05]  /*a490*/  BSYNC B1 ;  /* 0x0000000000017941 */ /* 0x000fea0003800000 */
.L_x_136:
[----:B------:R-:W-:Y:S05]  /*a4a0*/  BRA `(.L_x_138) ;  /* 0xffffffec00087947 */ /* 0x000fea000383ffff */
.L_x_99:
[----:B-1----:R1:W2:Y:S02]  /*a4b0*/  SYNCS.PHASECHK.TRANS64.TRYWAIT P4, [R8+URZ+0x19428], R7 ;  /* 0x01942807080075a7 */ /* 0x0022a4000808017f */
[----:B--2---:R-:W-:Y:S05]  /*a4c0*/  @!P4 NANOSLEEP.SYNCS 0x989680 ;  /* 0x009896800000c95d */ /* 0x004fea0003900000 */
[----:B------:R-:W2:Y:S02]  /*a4d0*/  @!P4 SYNCS.PHASECHK.TRANS64 P4, [R8+URZ+0x19428], R7 ;  /* 0x019428070800c5a7 */ /* 0x000ea4000808007f */
[----:B--2---:R-:W-:Y:S05]  /*a4e0*/  @!P4 BRA `(.L_x_99) ;  /* 0xfffffffc00f0c947 */ /* 0x004fea000383ffff */
[----:B------:R-:W-:Y:S05]  /*a4f0*/  BRA `(.L_x_139) ;  /* 0xffffffec001c7947 */ /* 0x000fea000383ffff */
.L_x_104:
[----:B-1----:R1:W2:Y:S02]  /*a500*/  SYNCS.PHASECHK.TRANS64.TRYWAIT P4, [R5+URZ+0x194b0], R8 ;  /* 0x0194b008050075a7 */ /* 0x0022a4000808017f */
[----:B--2---:R-:W-:Y:S05]  /*a510*/  @!P4 NANOSLEEP.SYNCS 0x989680 ;  /* 0x009896800000c95d */ /* 0x004fea0003900000 */
[----:B------:R-:W2:Y:S02]  /*a520*/  @!P4 SYNCS.PHASECHK.TRANS64 P4, [R5+URZ+0x194b0], R8 ;  /* 0x0194b0080500c5a7 */ /* 0x000ea4000808007f */
[----:B--2---:R-:W-:Y:S05]  /*a530*/  @!P4 BRA `(.L_x_104) ;  /* 0xfffffffc00f0c947 */ /* 0x004fea000383ffff */
[----:B------:R-:W-:Y:S05]  /*a540*/  BRA `(.L_x_103) ;  /* 0xffffffec00d47947 */ /* 0x000fea000383ffff */
.L_x_107:
[----:B-1----:R1:W2:Y:S02]  /*a550*/  SYNCS.PHASECHK.TRANS64.TRYWAIT P3, [R7+URZ+0x19428], R8 ;  /* 0x01942808070075a7 */ /* 0x0022a4000806017f */
[----:B--2---:R-:W-:Y:S05]  /*a560*/  @!P3 NANOSLEEP.SYNCS 0x989680 ;  /* 0x009896800000b95d */ /* 0x004fea0003900000 */
[----:B------:R-:W2:Y:S02]  /*a570*/  @!P3 SYNCS.PHASECHK.TRANS64 P3, [R7+URZ+0x19428], R8 ;  /* 0x019428080700b5a7 */ /* 0x000ea4000806007f */
[----:B--2---:R-:W-:Y:S05]  /*a580*/  @!P3 BRA `(.L_x_107) ;  /* 0xfffffffc00f0b947 */ /* 0x004fea000383ffff */
[----:B------:R-:W-:Y:S05]  /*a590*/  BRA `(.L_x_140) ;  /* 0xffffffec00ec7947 */ /* 0x000fea000383ffff */
.L_x_114:
[----:B-1----:R1:W2:Y:S02]  /*a5a0*/  SYNCS.PHASECHK.TRANS64.TRYWAIT P3, [R7+URZ+0x19428], R8 ;  /* 0x01942808070075a7 */ /* 0x0022a4000806017f */
[----:B--2---:R-:W-:Y:S05]  /*a5b0*/  @!P3 NANOSLEEP.SYNCS 0x989680 ;  /* 0x009896800000b95d */ /* 0x004fea0003900000 */
[----:B------:R-:W2:Y:S02]  /*a5c0*/  @!P3 SYNCS.PHASECHK.TRANS64 P3, [R7+URZ+0x19428], R8 ;  /* 0x019428080700b5a7 */ /* 0x000ea4000806007f */
[----:B--2---:R-:W-:Y:S05]  /*a5d0*/  @!P3 BRA `(.L_x_114) ;  /* 0xfffffffc00f0b947 */ /* 0x004fea000383ffff */
[----:B------:R-:W-:Y:S05]  /*a5e0*/  BRA `(.L_x_141) ;  /* 0xfffffff000b47947 */ /* 0x000fea000383ffff */
.L_x_119:
[----:B-1----:R1:W2:Y:S02]  /*a5f0*/  SYNCS.PHASECHK.TRANS64.TRYWAIT P3, [R7+URZ+0x19428], R8 ;  /* 0x01942808070075a7 */ /* 0x0022a4000806017f */
[----:B--2---:R-:W-:Y:S05]  /*a600*/  @!P3 NANOSLEEP.SYNCS 0x989680 ;  /* 0x009896800000b95d */ /* 0x004fea0003900000 */
[----:B------:R-:W2:Y:S02]  /*a610*/  @!P3 SYNCS.PHASECHK.TRANS64 P3, [R7+URZ+0x19428], R8 ;  /* 0x019428080700b5a7 */ /* 0x000ea4000806007f */
[----:B--2---:R-:W-:Y:S05]  /*a620*/  @!P3 BRA `(.L_x_119) ;  /* 0xfffffffc00f0b947 */ /* 0x004fea000383ffff */
[----:B------:R-:W-:Y:S05]  /*a630*/  BRA `(.L_x_142) ;  /* 0xfffffff400707947 */ /* 0x000fea000383ffff */
        .weak           $__internal_0_$__cuda_sm20_rcp_rn_f32_slowpath
        .type           $__internal_0_$__cuda_sm20_rcp_rn_f32_slowpath,@function
        .size           $__internal_0_$__cuda_sm20_rcp_rn_f32_slowpath,(.L_x_148 - $__internal_0_$__cuda_sm20_rcp_rn_f32_slowpath)
$__internal_0_$__cuda_sm20_rcp_rn_f32_slowpath:
[----:B------:R-:W-:Y:S01]  /*a640*/  IMAD.SHL.U32 R0, R3, 0x2, RZ ;  /* 0x0000000203007824 */ /* 0x000fe200078e00ff */
[----:B------:R-:W-:Y:S04]  /*a650*/  BSSY B2, `(.L_x_143) ;  /* 0x0000030000027945 */ /* 0x000fe80003800000 */
[----:B------:R-:W-:-:S04]  /*a660*/  SHF.R.U32.HI R21, RZ, 0x18, R0 ;  /* 0x00000018ff157819 */ /* 0x000fc80000011600 */
[----:B------:R-:W-:-:S13]  /*a670*/  ISETP.NE.U32.AND P0, PT, R21, RZ, PT ;  /* 0x000000ff1500720c */ /* 0x000fda0003f05070 */
[----:B------:R-:W-:Y:S05]  /*a680*/  @P0 BRA `(.L_x_144) ;  /* 0x0000000000280947 */ /* 0x000fea0003800000 */
[----:B------:R-:W-:-:S04]  /*a690*/  SHF.L.U32 R0, R3, 0x1, RZ ;  /* 0x0000000103007819 */ /* 0x000fc800000006ff */
[----:B------:R-:W-:-:S13]  /*a6a0*/  ISETP.NE.AND P0, PT, R0, RZ, PT ;  /* 0x000000ff0000720c */ /* 0x000fda0003f05270 */
[----:B------:R-:W-:Y:S01]  /*a6b0*/  @P0 FFMA R7, R3, 1.84467440737095516160e+19, RZ ;  /* 0x5f80000003070823 */ /* 0x000fe200000000ff */
[----:B------:R-:W-:Y:S08]  /*a6c0*/  @!P0 MUFU.RCP R6, R3 ;  /* 0x0000000300068308 */ /* 0x000ff00000001000 */
[----:B------:R-:W1:Y:S02]  /*a6d0*/  @P0 MUFU.RCP R0, R7 ;  /* 0x0000000700000308 */ /* 0x000e640000001000 */
[----:B-1----:R-:W-:-:S04]  /*a6e0*/  @P0 FFMA R12, R7, R0, -1 ;  /* 0xbf800000070c0423 */ /* 0x002fc80000000000 */
[----:B------:R-:W-:-:S04]  /*a6f0*/  @P0 FADD.FTZ R13, -R12, -RZ ;  /* 0x800000ff0c0d0221 */ /* 0x000fc80000010100 */
[----:B------:R-:W-:-:S04]  /*a700*/  @P0 FFMA R0, R0, R13, R0 ;  /* 0x0000000d00000223 */ /* 0x000fc80000000000 */
[----:B------:R-:W-:Y:S01]  /*a710*/  @P0 FFMA R6, R0, 1.84467440737095516160e+19, RZ ;  /* 0x5f80000000060823 */ /* 0x000fe200000000ff */
[----:B------:R-:W-:Y:S06]  /*a720*/  BRA `(.L_x_145) ;  /* 0x0000000000887947 */ /* 0x000fec0003800000 */
.L_x_144:
[----:B------:R-:W-:-:S05]  /*a730*/  VIADD R74, R21, 0xffffff03 ;  /* 0xffffff03154a7836 */ /* 0x000fca0000000000 */
[----:B------:R-:W-:-:S13]  /*a740*/  ISETP.GT.U32.AND P0, PT, R74, 0x1, PT ;  /* 0x000000014a00780c */ /* 0x000fda0003f04070 */
[----:B------:R-:W-:Y:S05]  /*a750*/  @P0 BRA `(.L_x_146) ;  /* 0x0000000000780947 */ /* 0x000fea0003800000 */
[----:B------:R-:W-:Y:S02]  /*a760*/  LOP3.LUT R0, R3, 0x7fffff, RZ, 0xc0, !PT ;  /* 0x007fffff03007812 */ /* 0x000fe400078ec0ff */
[----:B------:R-:W-:Y:S02]  /*a770*/  MOV R13, 0x3 ;  /* 0x00000003000d7802 */ /* 0x000fe40000000f00 */
[----:B------:R-:W-:Y:S02]  /*a780*/  LOP3.LUT R0, R0, 0x3f800000, RZ, 0xfc, !PT ;  /* 0x3f80000000007812 */ /* 0x000fe400078efcff */
[----:B------:R-:W-:Y:S02]  /*a790*/  SHF.L.U32 R13, R13, R74, RZ ;  /* 0x0000004a0d0d7219 */ /* 0x000fe400000006ff */
[----:B------:R-:W1:Y:S02]  /*a7a0*/  MUFU.RCP R7, R0 ;  /* 0x0000000000077308 */ /* 0x000e640000001000 */
[----:B-1----:R-:W-:-:S04]  /*a7b0*/  FFMA R6, R0, R7, -1 ;  /* 0xbf80000000067423 */ /* 0x002fc80000000007 */
[----:B------:R-:W-:-:S04]  /*a7c0*/  FADD.FTZ R6, -R6, -RZ ;  /* 0x800000ff06067221 */ /* 0x000fc80000010100 */
[CCC-:B------:R-:W-:Y:S01]  /*a7d0*/  FFMA.RM R12, R7.reuse, R6.reuse, R7.reuse ;  /* 0x00000006070c7223 */ /* 0x1c0fe20000004007 */
[----:B------:R-:W-:-:S04]  /*a7e0*/  FFMA.RP R7, R7, R6, R7 ;  /* 0x0000000607077223 */ /* 0x000fc80000008007 */
[C---:B------:R-:W-:Y:S02]  /*a7f0*/  LOP3.LUT R6, R12.reuse, 0x7fffff, RZ, 0xc0, !PT ;  /* 0x007fffff0c067812 */ /* 0x040fe400078ec0ff */
[----:B------:R-:W-:Y:S02]  /*a800*/  FSETP.NEU.FTZ.AND P0, PT, R12, R7, PT ;  /* 0x000000070c00720b */ /* 0x000fe40003f1d000 */
[----:B------:R-:W-:Y:S02]  /*a810*/  LOP3.LUT R6, R6, 0x800000, RZ, 0xfc, !PT ;  /* 0x0080000006067812 */ /* 0x000fe400078efcff */
[----:B------:R-:W-:Y:S02]  /*a820*/  SEL R7, RZ, 0xffffffff, !P0 ;  /* 0xffffffffff077807 */ /* 0x000fe40004000000 */
[----:B------:R-:W-:-:S03]  /*a830*/  LOP3.LUT R13, R13, R6, RZ, 0xc0, !PT ;  /* 0x000000060d0d7212 */ /* 0x000fc600078ec0ff */
[----:B------:R-:W-:Y:S01]  /*a840*/  IMAD.MOV R7, RZ, RZ, -R7 ;  /* 0x000000ffff077224 */ /* 0x000fe200078e0a07 */
[----:B------:R-:W-:-:S04]  /*a850*/  SHF.R.U32.HI R13, RZ, R74, R13 ;  /* 0x0000004aff0d7219 */ /* 0x000fc8000001160d */
[--C-:B------:R-:W-:Y:S01]  /*a860*/  LOP3.LUT P1, RZ, R7, R74, R6.reuse, 0xf8, !PT ;  /* 0x0000004a07ff7212 */ /* 0x100fe2000782f806 */
[----:B------:R-:W-:Y:S01]  /*a870*/  VIADD R7, R21, 0xffffff04 ;  /* 0xffffff0415077836 */ /* 0x000fe20000000000 */
[C---:B------:R-:W-:Y:S02]  /*a880*/  LOP3.LUT P0, RZ, R13.reuse, 0x1, RZ, 0xc0, !PT ;  /* 0x000000010dff7812 */ /* 0x040fe4000780c0ff */
[----:B------:R-:W-:Y:S02]  /*a890*/  LOP3.LUT P2, RZ, R13, 0x2, RZ, 0xc0, !PT ;  /* 0x000000020dff7812 */ /* 0x000fe4000784c0ff */
[----:B------:R-:W-:Y:S02]  /*a8a0*/  SHF.R.U32.HI R6, RZ, R7, R6 ;  /* 0x00000007ff067219 */ /* 0x000fe40000011606 */
[----:B------:R-:W-:Y:S02]  /*a8b0*/  PLOP3.LUT P0, PT, P0, P1, P2, 0xe0, 0x0 ;  /* 0x000000000000781c */ /* 0x000fe40000703c20 */
[----:B------:R-:W-:-:S02]  /*a8c0*/  LOP3.LUT P1, RZ, R3, 0x7fffff, RZ, 0xc0, !PT ;  /* 0x007fffff03ff7812 */ /* 0x000fc4000782c0ff */
[----:B------:R-:W-:-:S04]  /*a8d0*/  SEL R0, RZ, 0x1, !P0 ;  /* 0x00000001ff007807 */ /* 0x000fc80004000000 */
[----:B------:R-:W-:-:S04]  /*a8e0*/  IADD3 R0, -R0, RZ, RZ ;  /* 0x000000ff00007210 */ /* 0x000fc80007ffe1ff */
[----:B------:R-:W-:-:S13]  /*a8f0*/  ISETP.GE.AND P0, PT, R0, RZ, PT ;  /* 0x000000ff0000720c */ /* 0x000fda0003f06270 */
[----:B------:R-:W-:-:S05]  /*a900*/  @!P0 IADD3 R6, R6, 0x1, RZ ;  /* 0x0000000106068810 */ /* 0x000fca0007ffe0ff */
[----:B------:R-:W-:-:S05]  /*a910*/  @!P1 IMAD.SHL.U32 R6, R6, 0x2, RZ ;  /* 0x0000000206069824 */ /* 0x000fca00078e00ff */
[----:B------:R-:W-:Y:S01]  /*a920*/  LOP3.LUT R6, R6, 0x80000000, R3, 0xf8, !PT ;  /* 0x8000000006067812 */ /* 0x000fe200078ef803 */
[----:B------:R-:W-:Y:S06]  /*a930*/  BRA `(.L_x_145) ;  /* 0x0000000000047947 */ /* 0x000fec0003800000 */
.L_x_146:
[----:B------:R1:W2:Y:S02]  /*a940*/  MUFU.RCP R6, R3 ;  /* 0x0000000300067308 */ /* 0x0002a40000001000 */
.L_x_145:
[----:B------:R-:W-:Y:S05]  /*a950*/  BSYNC B2 ;  /* 0x0000000000027941 */ /* 0x000fea0003800000 */
.L_x_143:
[----:B--2---:R-:W-:Y:S01]  /*a960*/  MOV R0, R6 ;  /* 0x0000000600007202 */ /* 0x004fe20000000f00 */
[----:B------:R-:W-:Y:S01]  /*a970*/  IMAD.MOV.U32 R6, RZ, RZ, R14 ;  /* 0x000000ffff067224 */ /* 0x000fe200078e000e */
[----:B------:R-:W-:-:S04]  /*a980*/  MOV R7, 0x0 ;  /* 0x0000000000077802 */ /* 0x000fc80000000f00 */
[----:B-1----:R-:W-:Y:S05]  /*a990*/  RET.REL.NODEC R6 `(_ZN7cutlass13device_kernelINS_4fmha6kernel28FmhaKernelTmaWarpSpecializedINS1_10collective30FmhaMainloopTmaWarpSpecializedINS_6half_tEffN4cute5tupleIJNS7_1CILi128EEENS9_ILi64EEENS9_ILi96EEEEEENS8_IJiNS9_ILi1EEENS8_IJiiEEEEEESG_SG_NS4_12CausalFusionEJNS2_6OptionILNS2_3TagE0ENS9_ILb1EEEEENSI_ILSJ_2ESK_EEEEENS4_15FmhaFwdEpilogueIS6_fNS8_IJSB_SC_SB_EEEEENS2_23PersistentTileSchedulerEJSL_SM_EEEEEvNT_6ParamsE) ;  /* 0xffffff5406987950 */ /* 0x002fea0003c3ffff */
.L_x_147:
[----:B------:R-:W-:-:S00]  /*a9a0*/  BRA `(.L_x_147) ;  /* 0xfffffffc00fc7947 */ /* 0x000fc0000383ffff */
[----:B------:R-:W-:-:S00]  /*a9b0*/  NOP ;  /* 0x0000000000007918 */ /* 0x000fc00000000000 */
        /* <DEDUP_REMOVED lines=12> */
.L_x_148:


//--------------------- .nv.global.init           --------------------------
	.section	.nv.global.init,"aw",@progbits
.nv.global.init:
	.type		$str$24,@object
	.size		$str$24,($str$25 - $str$24)
$str$24:
        /*0000*/ 	.byte	0x28, 0x61, 0x64, 0x64, 0x72, 0x65, 0x73, 0x73, 0x20, 0x26, 0x20, 0x6d, 0x61, 0x73, 0x6b, 0x29
        /*0010*/ 	.byte	0x20, 0x3d, 0x3d, 0x20, 0x30, 0x00
	.type		$str$25,@object
	.size		$str$25,(__unnamed_1 - $str$25)
$str$25:
        /*0016*/ 	.byte	0x2f, 0x74, 0x6d, 0x70, 0x2f, 0x63, 0x75, 0x74, 0x6c, 0x61, 0x73, 0x73, 0x5f, 0x73, 0x77, 0x65
        /*0026*/ 	.byte	0x65, 0x70, 0x5f, 0x73, 0x72, 0x63, 0x2f, 0x69, 0x6e, 0x63, 0x6c, 0x75, 0x64, 0x65, 0x2f, 0x63
        /*0036*/ 	.byte	0x75, 0x74, 0x65, 0x2f, 0x70, 0x6f, 0x69, 0x6e, 0x74, 0x65, 0x72, 0x5f, 0x66, 0x6c, 0x61, 0x67
        /*0046*/ 	.byte	0x67, 0x65, 0x64, 0x2e, 0x68, 0x70, 0x70, 0x00
	.type		__unnamed_1,@object
	.size		__unnamed_1,(__unnamed_2 - __unnamed_1)
__unnamed_1:
        /*004e*/ 	.byte	0x61, 0x75, 0x74, 0x6f, 0x20, 0x63, 0x75, 0x74, 0x65, 0x3a, 0x3a, 0x61, 0x73, 0x5f, 0x70, 0x6f
        /* <DEDUP_REMOVED lines=27> */
        /*020e*/ 	.byte	0x3e, 0x3e, 0x3e, 0x3e, 0x3e, 0x5d, 0x00
	.type		__unnamed_2,@object
	.size		__unnamed_2,(.L_1 - __unnamed_2)
__unnamed_2:
        /* <DEDUP_REMOVED lines=29> */
.L_1:


//--------------------- .nv.shared._ZN7cutlass13device_kernelINS_4fmha6kernel28FmhaKernelTmaWarpSpecializedINS1_10collective30FmhaMainloopTmaWarpSpecializedINS_6half_tEffN4cute5tupleIJNS7_1CILi128EEENS9_ILi64EEENS9_ILi96EEEEEENS8_IJiNS9_ILi1EEENS8_IJiiEEEEEESG_SG_NS4_12CausalFusionEJNS2_6OptionILNS2_3TagE0ENS9_ILb1EEEEENSI_ILSJ_2ESK_EEEEENS4_15FmhaFwdEpilogueIS6_fNS8_IJSB_SC_SB_EEEEENS2_23PersistentTileSchedulerEJSL_SM_EEEEEvNT_6ParamsE --------------------------
	.section	.nv.shared._ZN7cutlass13device_kernelINS_4fmha6kernel28FmhaKernelTmaWarpSpecializedINS1_10collective30FmhaMainloopTmaWarpSpecializedINS_6half_tEffN4cute5tupleIJNS7_1CILi128EEENS9_ILi64EEENS9_ILi96EEEEEENS8_IJiNS9_ILi1EEENS8_IJiiEEEEEESG_SG_NS4_12CausalFusionEJNS2_6OptionILNS2_3TagE0ENS9_ILb1EEEEENSI_ILSJ_2ESK_EEEEENS4_15FmhaFwdEpilogueIS6_fNS8_IJSB_SC_SB_EEEEENS2_23PersistentTileSchedulerEJSL_SM_EEEEEvNT_6ParamsE,"aw",@nobits
	.sectionflags	@""
	.align	16
	.zero		1024


//--------------------- .nv.shared.reserved.0     --------------------------
	.section	.nv.shared.reserved.0,"aw",@nobits
	.weak		__nv_reservedSMEM_offset_0_alias
	.size		__nv_reservedSMEM_offset_0_alias, 0, 0
	.other		__nv_reservedSMEM_offset_0_alias,@"STO_CUDA_RESERVED_SHARED STV_DEFAULT"
__nv_reservedSMEM_offset_0_alias:
	.zero		0


//--------------------- .nv.global                --------------------------
	.section	.nv.global,"aw",@nobits
.nv.global:
	.type		_ZN39_INTERNAL_f0f89f31_4_k_cu_f6a40204_32934cute1_E,@object
	.size		_ZN39_INTERNAL_f0f89f31_4_k_cu_f6a40204_32934cute1_E,(_ZN39_INTERNAL_f0f89f31_4_k_cu_f6a40204_32934cuda3std3__45__cpo6cbeginE - _ZN39_INTERNAL_f0f89f31_4_k_cu_f6a40204_32934cute1_E)
_ZN39_INTERNAL_f0f89f31_4_k_cu_f6a40204_32934cute1_E:
	.zero		1
	.type		_ZN39_INTERNAL_f0f89f31_4_k_cu_f6a40204_32934cuda3std3__45__cpo6cbeginE,@object
	.size		_ZN39_INTERNAL_f0f89f31_4_k_cu_f6a40204_32934cuda3std3__45__cpo6cbeginE,(_ZN39_INTERNAL_f0f89f31_4_k_cu_f6a40204_32934cuda3std3__48in_placeE - _ZN39_INTERNAL_f0f89f31_4_k_cu_f6a40204_32934cuda3std3__45__cpo6cbeginE)
_ZN39_INTERNAL_f0f89f31_4_k_cu_f6a40204_32934cuda3std3__45__cpo6cbeginE:
	.zero		1
	.type		_ZN39_INTERNAL_f0f89f31_4_k_cu_f6a40204_32934cuda3std3__48in_placeE,@object
	.size		_ZN39_INTERNAL_f0f89f31_4_k_cu_f6a40204_32934cuda3std3__48in_placeE,(_ZN39_INTERNAL_f0f89f31_4_k_cu_f6a40204_32934cuda3std6ranges3__45__cpo9iter_moveE - _ZN39_INTERNAL_f0f89f31_4_k_cu_f6a40204_32934cuda3std3__48in_placeE)
_ZN39_INTERNAL_f0f89f31_4_k_cu_f6a40204_32934cuda3std3__48in_placeE:
	.zero		1
	.type		_ZN39_INTERNAL_f0f89f31_4_k_cu_f6a40204_32934cuda3std6ranges3__45__cpo9iter_moveE,@object
	.size		_ZN39_INTERNAL_f0f89f31_4_k_cu_f6a40204_32934cuda3std6ranges3__45__cpo9iter_moveE,(_ZN39_INTERNAL_f0f89f31_4_k_cu_f6a40204_32934cuda3std3__45__cpo5beginE - _ZN39_INTERNAL_f0f89f31_4_k_cu_f6a40204_32934cuda3std6ranges3__45__cpo9iter_moveE)
_ZN39_INTERNAL_f0f89f31_4_k_cu_f6a40204_32934cuda3std6ranges3__45__cpo9iter_moveE:
	.zero		1
	.type		_ZN39_INTERNAL_f0f89f31_4_k_cu_f6a40204_32934cuda3std3__45__cpo5beginE,@object
	.size		_ZN39_INTERNAL_f0f89f31_4_k_cu_f6a40204_32934cuda3std3__45__cpo5beginE,(_ZN39_INTERNAL_f0f89f31_4_k_cu_f6a40204_32934cuda3std3__441_GLOBAL__N__f0f89f31_4_k_cu_f6a40204_32936ignoreE - _ZN39_INTERNAL_f0f89f31_4_k_cu_f6a40204_32934cuda3std3__45__cpo5beginE)
_ZN39_INTERNAL_f0f89f31_4_k_cu_f6a40204_32934cuda3std3__45__cpo5beginE:
	.zero		1
	.type		_ZN39_INTERNAL_f0f89f31_4_k_cu_f6a40204_32934cuda3std3__441_GLOBAL__N__f0f89f31_4_k_cu_f6a40204_32936ignoreE,@object
	.size		_ZN39_INTERNAL_f0f89f31_4_k_cu_f6a40204_32934cuda3std3__441_GLOBAL__N__f0f89f31_4_k_cu_f6a40204_32936ignoreE,(_ZN39_INTERNAL_f0f89f31_4_k_cu_f6a40204_32934cute7productE - _ZN39_INTERNAL_f0f89f31_4_k_cu_f6a40204_32934cuda3std3__441_GLOBAL__N__f0f89f31_4_k_cu_f6a40204_32936ignoreE)
_ZN39_INTERNAL_f0f89f31_4_k_cu_f6a40204_32934cuda3std3__441_GLOBAL__N__f0f89f31_4_k_cu_f6a40204_32936ignoreE:
	.zero		1
	.type		_ZN39_INTERNAL_f0f89f31_4_k_cu_f6a40204_32934cute7productE,@object
	.size		_ZN39_INTERNAL_f0f89f31_4_k_cu_f6a40204_32934cute7productE,(_ZN39_INTERNAL_f0f89f31_4_k_cu_f6a40204_32934cuda3std3__45__cpo3endE - _ZN39_INTERNAL_f0f89f31_4_k_cu_f6a40204_32934cute7productE)
_ZN39_INTERNAL_f0f89f31_4_k_cu_f6a40204_32934cute7productE:
	.zero		1
	.type		_ZN39_INTERNAL_f0f89f31_4_k_cu_f6a40204_32934cuda3std3__45__cpo3endE,@object
	.size		_ZN39_INTERNAL_f0f89f31_4_k_cu_f6a40204_32934cuda3std3__45__cpo3endE,(_ZN39_INTERNAL_f0f89f31_4_k_cu_f6a40204_32934cuda3std3__419piecewise_constructE - _ZN39_INTERNAL_f0f89f31_4_k_cu_f6a40204_32934cuda3std3__45__cpo3endE)
_ZN39_INTERNAL_f0f89f31_4_k_cu_f6a40204_32934cuda3std3__45__cpo3endE:
	.zero		1
	.type		_ZN39_INTERNAL_f0f89f31_4_k_cu_f6a40204_32934cuda3std3__419piecewise_constructE,@object
	.size		_ZN39_INTERNAL_f0f89f31_4_k_cu_f6a40204_32934cuda3std3__419piecewise_constructE,(_ZN39_INTERNAL_f0f89f31_4_k_cu_f6a40204_32934cuda3std3__45__cpo4cendE - _ZN39_INTERNAL_f0f89f31_4_k_cu_f6a40204_32934cuda3std3__419piecewise_constructE)
_ZN39_INTERNAL_f0f89f31_4_k_cu_f6a40204_32934cuda3std3__419piecewise_constructE:
	.zero		1
	.type		_ZN39_INTERNAL_f0f89f31_4_k_cu_f6a40204_32934cuda3std3__45__cpo4cendE,@object
	.size		_ZN39_INTERNAL_f0f89f31_4_k_cu_f6a40204_32934cuda3std3__45__cpo4cendE,(_ZN39_INTERNAL_f0f89f31_4_k_cu_f6a40204_32934cuda3std6ranges3__45__cpo4swapE - _ZN39_INTERNAL_f0f89f31_4_k_cu_f6a40204_32934cuda3std3__45__cpo4cendE)
_ZN39_INTERNAL_f0f89f31_4_k_cu_f6a40204_32934cuda3std3__45__cpo4cendE:
	.zero		1
	.type		_ZN39_INTERNAL_f0f89f31_4_k_cu_f6a40204_32934cuda3std6ranges3__45__cpo4swapE,@object
	.size		_ZN39_INTERNAL_f0f89f31_4_k_cu_f6a40204_32934cuda3std6ranges3__45__cpo4swapE,(.L_9 - _ZN39_INTERNAL_f0f89f31_4_k_cu_f6a40204_32934cuda3std6ranges3__45__cpo4swapE)
_ZN39_INTERNAL_f0f89f31_4_k_cu_f6a40204_32934cuda3std6ranges3__45__cpo4swapE:
	.zero		1
.L_9:


//--------------------- .nv.constant0._ZN7cutlass13device_kernelINS_4fmha6kernel28FmhaKernelTmaWarpSpecializedINS1_10collective30FmhaMainloopTmaWarpSpecializedINS_6half_tEffN4cute5tupleIJNS7_1CILi128EEENS9_ILi64EEENS9_ILi96EEEEEENS8_IJiNS9_ILi1EEENS8_IJiiEEEEEESG_SG_NS4_12CausalFusionEJNS2_6OptionILNS2_3TagE0ENS9_ILb1EEEEENSI_ILSJ_2ESK_EEEEENS4_15FmhaFwdEpilogueIS6_fNS8_IJSB_SC_SB_EEEEENS2_23PersistentTileSchedulerEJSL_SM_EEEEEvNT_6ParamsE --------------------------
	.section	.nv.constant0._ZN7cutlass13device_kernelINS_4fmha6kernel28FmhaKernelTmaWarpSpecializedINS1_10collective30FmhaMainloopTmaWarpSpecializedINS_6half_tEffN4cute5tupleIJNS7_1CILi128EEENS9_ILi64EEENS9_ILi96EEEEEENS8_IJiNS9_ILi1EEENS8_IJiiEEEEEESG_SG_NS4_12CausalFusionEJNS2_6OptionILNS2_3TagE0ENS9_ILb1EEEEENSI_ILSJ_2ESK_EEEEENS4_15FmhaFwdEpilogueIS6_fNS8_IJSB_SC_SB_EEEEENS2_23PersistentTileSchedulerEJSL_SM_EEEEEvNT_6ParamsE,"a",@progbits
	.sectionflags	@""
	.align	4
.nv.constant0._ZN7cutlass13device_kernelINS_4fmha6kernel28FmhaKernelTmaWarpSpecializedINS1_10collective30FmhaMainloopTmaWarpSpecializedINS_6half_tEffN4cute5tupleIJNS7_1CILi128EEENS9_ILi64EEENS9_ILi96EEEEEENS8_IJiNS9_ILi1EEENS8_IJiiEEEEEESG_SG_NS4_12CausalFusionEJNS2_6OptionILNS2_3TagE0ENS9_ILb1EEEEENSI_ILSJ_2ESK_EEEEENS4_15FmhaFwdEpilogueIS6_fNS8_IJSB_SC_SB_EEEEENS2_23PersistentTileSchedulerEJSL_SM_EEEEEvNT_6ParamsE:
	.zero		2688


//--------------------- SYMBOLS --------------------------

	.type		.nv.reservedSmem.offset0,@object
	.size		.nv.reservedSmem.offset0,0x4
	.type		__assertfail,@function
